def gluon_wgmma(
    a_ptr,
    b_ptr,
    c_ptr,
    M,
    N,
    K,
    stride_am,
    stride_bk,
    stride_cm,
    BLOCK_M: gl.constexpr,
    BLOCK_N: gl.constexpr,
    BLOCK_K: gl.constexpr,
    DTYPE: gl.constexpr,
    A_LAYOUT: gl.constexpr,
    B_LAYOUT: gl.constexpr,
    C_LAYOUT: gl.constexpr,
    B_SHAPE: gl.constexpr,
    TRANS_B: gl.constexpr,
    NUM_BUFFERS: gl.constexpr,
    NUM_WARPS: gl.constexpr,
):
    a_desc = tma.make_tensor_descriptor(
        a_ptr, [M, K], [stride_am, 1], [BLOCK_M, BLOCK_K], A_LAYOUT
    )
    b_desc = tma.make_tensor_descriptor(
        b_ptr,
        [N, K] if TRANS_B else [K, N],
        [stride_bk, 1],
        B_SHAPE,
        B_LAYOUT,
    )
    c_desc = tma.make_tensor_descriptor(
        c_ptr, [M, N], [stride_cm, 1], [BLOCK_M, BLOCK_N], C_LAYOUT
    )

    a_bufs = gl.allocate_shared_memory(
        DTYPE, [NUM_BUFFERS, BLOCK_M, BLOCK_K], A_LAYOUT
    )
    b_bufs = gl.allocate_shared_memory(DTYPE, [NUM_BUFFERS] + B_SHAPE, B_LAYOUT)

    pid_m = gl.program_id(0)
    pid_n = gl.program_id(1)
    off_m = pid_m * BLOCK_M
    off_n = pid_n * BLOCK_N

    mma_layout: gl.constexpr = pick_wgmma_layout(DTYPE, BLOCK_M, BLOCK_N, NUM_WARPS)
    acc = warpgroup_mma_init(
        gl.zeros((BLOCK_M, BLOCK_N), dtype=gl.float32, layout=mma_layout)
    )

    bars = gl.allocate_shared_memory(
        gl.int64, [NUM_BUFFERS, 1], mbarrier.MBarrierLayout()
    )
    for i in gl.static_range(NUM_BUFFERS):
        mbarrier.init(bars.index(i), count=1)
    idx = 0
    phase = 0

    for k in range(0, K, BLOCK_K):
        a = a_bufs.index(idx)
        b = b_bufs.index(idx)
        bar = bars.index(idx)
        mbarrier.expect(bar, a_desc.block_type.nbytes + b_desc.block_type.nbytes)
        tma.async_copy_global_to_shared(a_desc, [off_m, k], bar, a)
        tma.async_copy_global_to_shared(
            b_desc, [off_n, k] if TRANS_B else [k, off_n], bar, b
        )
        mbarrier.wait(bar, phase=phase)

        if TRANS_B:
            b = b.permute((1, 0))
        acc = warpgroup_mma_wait(num_outstanding=0, deps=(acc,))
        acc = warpgroup_mma(a, b, acc, is_async=True)

        idx += 1
        if idx == NUM_BUFFERS:
            idx = 0
            phase ^= 1

    acc = warpgroup_mma_wait(num_outstanding=0, deps=(acc,))
    for i in gl.static_range(NUM_BUFFERS):
        mbarrier.invalidate(bars.index(i))

    c_smem = gl.allocate_shared_memory(DTYPE, [BLOCK_M, BLOCK_N], C_LAYOUT)
    c_smem.store(acc.to(DTYPE))
    fence_async_shared()
    tma.async_copy_shared_to_global(c_desc, [off_m, off_n], c_smem)
    tma.store_wait(pendings=0)

# config = {"BLOCK_K": 32, "BLOCK_M": 256, "BLOCK_N": 256, "arch": "sm_90", "dtype": "bf16", "num_buffers": 3, "num_warps": 4, "trans_b": 0}
# arch = sm_90


// ===== COMPILED SASS (sm_90a) =====

	.target	sm_90a

	.elftype	@"ET_EXEC"


//--------------------- .note.nv.tkinfo           --------------------------
	.section	.note.nv.tkinfo,"",@"SHT_NOTE"
	.sectionflags	@"SHF_NOTE_NV_TKINFO"
	.tkinfo
        /*0018*/ 	.word	0x00000002
        /*0030*/ 	.string	""
        /*0030*/ 	.string	"ptxas"
        /*0030*/ 	.string	"Cuda compilation tools, release 13.0, V13.0.88"
        /*0030*/ 	.string	"Build cuda_13.0.r13.0/compiler.36424714_0"
        /*0030*/ 	.string	"-v  -suppress-debug-info  -lineinfo  -arch sm_90a "



//--------------------- .note.nv.cuinfo           --------------------------
	.section	.note.nv.cuinfo,"",@"SHT_NOTE"
	.sectionflags	@"SHF_NOTE_NV_CUINFO"
        /*0018*/ 	.short	0x0002
        /*001a*/ 	.short	0x005a
        /*001c*/ 	.short	0x0082
	.zero		2


//--------------------- .nv.info                  --------------------------
	.section	.nv.info,"",@"SHT_CUDA_INFO"
	.align	4


	//----- nvinfo : EIATTR_REGCOUNT
	.align		4
        /*0000*/ 	.byte	0x04, 0x2f
        /*0002*/ 	.short	(.L_1 - .L_0)
	.align		4
.L_0:
        /*0004*/ 	.word	index@(gluon_wgmma)
        /*0008*/ 	.word	0x000000ff


	//----- nvinfo : EIATTR_FRAME_SIZE
	.align		4
.L_1:
        /*000c*/ 	.byte	0x04, 0x11
        /*000e*/ 	.short	(.L_3 - .L_2)
	.align		4
.L_2:
        /*0010*/ 	.word	index@(gluon_wgmma)
        /*0014*/ 	.word	0x00000ad0


	//----- nvinfo : EIATTR_MIN_STACK_SIZE
	.align		4
.L_3:
        /*0018*/ 	.byte	0x04, 0x12
        /*001a*/ 	.short	(.L_5 - .L_4)
	.align		4
.L_4:
        /*001c*/ 	.word	index@(gluon_wgmma)
        /*0020*/ 	.word	0x00000ad0
.L_5:


//--------------------- .nv.compat                --------------------------
	.section	.nv.compat,"",@"SHT_CUDA_COMPAT_INFO"
	.align	4
        /*0000*/ 	.byte	0x02, 0x09, 0x01, 0x00, 0x02, 0x02, 0x04, 0x00, 0x02, 0x05, 0x05, 0x00, 0x03, 0x07, 0x01, 0x01
        /*0010*/ 	.byte	0x02, 0x03, 0x03, 0x00, 0x02, 0x06, 0x01, 0x00, 0x04, 0x0b, 0x08, 0x00, 0x00, 0x00, 0x00, 0x00
        /*0020*/ 	.byte	0x00, 0x00, 0x00, 0x00


//--------------------- .nv.info.gluon_wgmma      --------------------------
	.section	.nv.info.gluon_wgmma,"",@"SHT_CUDA_INFO"
	.sectionflags	@""
	.align	4


	//----- nvinfo : EIATTR_CUDA_API_VERSION
	.align		4
        /*0000*/ 	.byte	0x04, 0x37
        /*0002*/ 	.short	(.L_7 - .L_6)
.L_6:
        /*0004*/ 	.word	0x00000082


	//----- nvinfo : EIATTR_KPARAM_INFO
	.align		4
.L_7:
        /*0008*/ 	.byte	0x04, 0x17
        /*000a*/ 	.short	(.L_9 - .L_8)
.L_8:
        /*000c*/ 	.word	0x00000000
        /*0010*/ 	.short	0x000a
        /*0012*/ 	.short	0x0048
        /*0014*/ 	.byte	0x00, 0xf4, 0x21, 0x00


	//----- nvinfo : EIATTR_KPARAM_INFO
	.align		4
.L_9:
        /*0018*/ 	.byte	0x04, 0x17
        /*001a*/ 	.short	(.L_11 - .L_10)
.L_10:
        /*001c*/ 	.word	0x00000000
        /*0020*/ 	.short	0x0009
        /*0022*/ 	.short	0x0040
        /*0024*/ 	.byte	0x00, 0xf4, 0x21, 0x00


	//----- nvinfo : EIATTR_KPARAM_INFO
	.align		4
.L_11:
        /*0028*/ 	.byte	0x04, 0x17
        /*002a*/ 	.short	(.L_13 - .L_12)
.L_12:
        /*002c*/ 	.word	0x00000000
        /*0030*/ 	.short	0x0008
        /*0032*/ 	.short	0x0038
        /*0034*/ 	.byte	0x00, 0xf0, 0x21, 0x00


	//----- nvinfo : EIATTR_KPARAM_INFO
	.align		4
.L_13:
        /*0038*/ 	.byte	0x04, 0x17
        /*003a*/ 	.short	(.L_15 - .L_14)
.L_14:
        /*003c*/ 	.word	0x00000000
        /*0040*/ 	.short	0x0007
        /*0042*/ 	.short	0x0030
        /*0044*/ 	.byte	0x00, 0xf0, 0x21, 0x00


	//----- nvinfo : EIATTR_KPARAM_INFO
	.align		4
.L_15:
        /*0048*/ 	.byte	0x04, 0x17
        /*004a*/ 	.short	(.L_17 - .L_16)
.L_16:
        /*004c*/ 	.word	0x00000000
        /*0050*/ 	.short	0x0006
        /*0052*/ 	.short	0x0028
        /*0054*/ 	.byte	0x00, 0xf0, 0x21, 0x00


	//----- nvinfo : EIATTR_KPARAM_INFO
	.align		4
.L_17:
        /*0058*/ 	.byte	0x04, 0x17
        /*005a*/ 	.short	(.L_19 - .L_18)
.L_18:
        /*005c*/ 	.word	0x00000000
        /*0060*/ 	.short	0x0005
        /*0062*/ 	.short	0x0020
        /*0064*/ 	.byte	0x00, 0xf0, 0x11, 0x00


	//----- nvinfo : EIATTR_KPARAM_INFO
	.align		4
.L_19:
        /*0068*/ 	.byte	0x04, 0x17
        /*006a*/ 	.short	(.L_21 - .L_20)
.L_20:
        /*006c*/ 	.word	0x00000000
        /*0070*/ 	.short	0x0004
        /*0072*/ 	.short	0x001c
        /*0074*/ 	.byte	0x00, 0xf0, 0x11, 0x00


	//----- nvinfo : EIATTR_KPARAM_INFO
	.align		4
.L_21:
        /*0078*/ 	.byte	0x04, 0x17
        /*007a*/ 	.short	(.L_23 - .L_22)
.L_22:
        /*007c*/ 	.word	0x00000000
        /*0080*/ 	.short	0x0003
        /*0082*/ 	.short	0x0018
        /*0084*/ 	.byte	0x00, 0xf0, 0x11, 0x00


	//----- nvinfo : EIATTR_KPARAM_INFO
	.align		4
.L_23:
        /*0088*/ 	.byte	0x04, 0x17
        /*008a*/ 	.short	(.L_25 - .L_24)
.L_24:
        /*008c*/ 	.word	0x00000000
        /*0090*/ 	.short	0x0002
        /*0092*/ 	.short	0x0010
        /*0094*/ 	.byte	0x00, 0xf4, 0x21, 0x00


	//----- nvinfo : EIATTR_KPARAM_INFO
	.align		4
.L_25:
        /*0098*/ 	.byte	0x04, 0x17
        /*009a*/ 	.short	(.L_27 - .L_26)
.L_26:
        /*009c*/ 	.word	0x00000000
        /*00a0*/ 	.short	0x0001
        /*00a2*/ 	.short	0x0008
        /*00a4*/ 	.byte	0x00, 0xf4, 0x21, 0x00


	//----- nvinfo : EIATTR_KPARAM_INFO
	.align		4
.L_27:
        /*00a8*/ 	.byte	0x04, 0x17
        /*00aa*/ 	.short	(.L_29 - .L_28)
.L_28:
        /*00ac*/ 	.word	0x00000000
        /*00b0*/ 	.short	0x0000
        /*00b2*/ 	.short	0x0000
        /*00b4*/ 	.byte	0x00, 0xf4, 0x21, 0x00


	//----- nvinfo : EIATTR_SPARSE_MMA_MASK
	.align		4
.L_29:
        /*00b8*/ 	.byte	0x03, 0x50
        /*00ba*/ 	.short	0x0000


	//----- nvinfo : EIATTR_MAXREG_COUNT
	.align		4
        /*00bc*/ 	.byte	0x03, 0x1b
        /*00be*/ 	.short	0x00ff


	//----- nvinfo : EIATTR_NUM_BARRIERS
	.align		4
        /*00c0*/ 	.byte	0x02, 0x4c
        /*00c2*/ 	.byte	0x01
	.zero		1


	//----- nvinfo : EIATTR_ANNOTATIONS
	.align		4
        /*00c4*/ 	.byte	0x04, 0x55
        /*00c6*/ 	.short	(.L_31 - .L_30)


	//   ....[0]....
.L_30:
        /*00c8*/ 	.word	0x00000001
        /*00cc*/ 	.byte	0x50, 0x11, 0x00, 0x00, 0x01, 0x00, 0x00, 0x00, 0xa0, 0x12, 0x00, 0x00, 0x01, 0x00, 0x00, 0x00
        /* <DEDUP_REMOVED lines=1037> */
        /*41ac*/ 	.byte	0x60, 0xb9, 0x00, 0x00, 0x01, 0x00, 0x00, 0x00, 0x70, 0xb9, 0x00, 0x00


	//----- nvinfo : EIATTR_MERCURY_ISA_VERSION
	.align		4
.L_31:
        /*41b8*/ 	.byte	0x03, 0x5f
        /*41ba*/ 	.short	0x0101


	//----- nvinfo : EIATTR_INT_WARP_WIDE_INSTR_OFFSETS
	.align		4
        /*41bc*/ 	.byte	0x04, 0x31
        /*41be*/ 	.short	(.L_33 - .L_32)


	//   ....[0]....
.L_32:
        /*41c0*/ 	.word	0x000012d0


	//   ....[1]....
        /*41c4*/ 	.word	0x000012f0


	//   ....[2]....
        /*41c8*/ 	.word	0x00001310


	//   ....[3]....
        /*41cc*/ 	.word	0x000013f0


	//   ....[4]....
        /*41d0*/ 	.word	0x00004d20


	//   ....[5]....
        /*41d4*/ 	.word	0x00004d30


	//----- nvinfo : EIATTR_COOP_GROUP_MASK_REGIDS
	.align		4
.L_33:
        /*41d8*/ 	.byte	0x04, 0x29
        /*41da*/ 	.short	(.L_35 - .L_34)


	//   ....[0]....
.L_34:
        /*41dc*/ 	.word	0xffffffff


	//   ....[1]....
        /*41e0*/ 	.word	0xffffffff


	//   ....[2]....
        /*41e4*/ 	.word	0xffffffff


	//----- nvinfo : EIATTR_COOP_GROUP_INSTR_OFFSETS
	.align		4
.L_35:
        /*41e8*/ 	.byte	0x04, 0x28
        /*41ea*/ 	.short	(.L_37 - .L_36)


	//   ....[0]....
.L_36:
        /*41ec*/ 	.word	0x00000160


	//   ....[1]....
        /*41f0*/ 	.word	0x00000730


	//   ....[2]....
        /*41f4*/ 	.word	0x00000ce0


	//----- nvinfo : EIATTR_MBARRIER_INSTR_OFFSETS
	.align		4
.L_37:
        /*41f8*/ 	.byte	0x04, 0x39
        /*41fa*/ 	.short	(.L_39 - .L_38)


	//   ....[0]....
.L_38:
        /*41fc*/ 	.word	0x00002c90
        /*4200*/ 	.word	0x000000ff
        /*4204*/ 	.word	0x00018000
        /*4208*/ 	.short	0x0100
        /*420a*/ 	.byte	0x14
	.zero		1


	//   ....[1]....
        /*420c*/ 	.word	0x00002e40
        /*4210*/ 	.word	0x000000ff
        /*4214*/ 	.word	0x00018008
        /*4218*/ 	.short	0x0100
        /*421a*/ 	.byte	0x14
	.zero		1


	//   ....[2]....
        /*421c*/ 	.word	0x00002ff0
        /*4220*/ 	.word	0x000000ff
        /*4224*/ 	.word	0x00018010
        /*4228*/ 	.short	0x0100
        /*422a*/ 	.byte	0x14
	.zero		1


	//   ....[3]....
        /*422c*/ 	.word	0x00004e50
        /*4230*/ 	.word	0x000000ff
        /*4234*/ 	.word	0x00018000
        /*4238*/ 	.short	0x010a
        /*423a*/ 	.byte	0x13
	.zero		1


	//   ....[4]....
        /*423c*/ 	.word	0x00008620
        /*4240*/ 	.word	0x000000ff
        /*4244*/ 	.word	0x00018000
        /*4248*/ 	.short	0x0108
        /*424a*/ 	.byte	0x14
	.zero		1


	//   ....[5]....
        /*424c*/ 	.word	0x00008860
        /*4250*/ 	.word	0x000000ff
        /*4254*/ 	.word	0x00018008
        /*4258*/ 	.short	0x0108
        /*425a*/ 	.byte	0x14
	.zero		1


	//   ....[6]....
        /*425c*/ 	.word	0x00008aa0
        /*4260*/ 	.word	0x000000ff
        /*4264*/ 	.word	0x00018010
        /*4268*/ 	.short	0x0108
        /*426a*/ 	.byte	0x14
	.zero		1


	//   ....[7]....
        /*426c*/ 	.word	0x0000be90
        /*4270*/ 	.word	0x000000ff
        /*4274*/ 	.word	0x00018000
        /*4278*/ 	.short	0x010a
        /*427a*/ 	.byte	0x13
	.zero		1


	//----- nvinfo : EIATTR_NUM_MBARRIERS
	.align		4
.L_39:
        /*427c*/ 	.byte	0x03, 0x38
        /*427e*/ 	.short	0x0003


	//----- nvinfo : EIATTR_EXIT_INSTR_OFFSETS
	.align		4
        /*4280*/ 	.byte	0x04, 0x1c
        /*4282*/ 	.short	(.L_41 - .L_40)


	//   ....[0]....
.L_40:
        /*4284*/ 	.word	0x0000be80


	//----- nvinfo : EIATTR_REQNTID
	.align		4
.L_41:
        /*4288*/ 	.byte	0x04, 0x10
        /*428a*/ 	.short	(.L_43 - .L_42)
.L_42:
        /*428c*/ 	.word	0x00000080
        /*4290*/ 	.word	0x00000001
        /*4294*/ 	.word	0x00000001


	//----- nvinfo : EIATTR_CRS_STACK_SIZE
	.align		4
.L_43:
        /*4298*/ 	.byte	0x04, 0x1e
        /*429a*/ 	.short	(.L_45 - .L_44)
.L_44:
        /*429c*/ 	.word	0x00000000


	//----- nvinfo : EIATTR_CBANK_PARAM_SIZE
	.align		4
.L_45:
        /*42a0*/ 	.byte	0x03, 0x19
        /*42a2*/ 	.short	0x0050


	//----- nvinfo : EIATTR_PARAM_CBANK
	.align		4
        /*42a4*/ 	.byte	0x04, 0x0a
        /*42a6*/ 	.short	(.L_47 - .L_46)
	.align		4
.L_46:
        /*42a8*/ 	.word	index@(.nv.constant0.gluon_wgmma)
        /*42ac*/ 	.short	0x0210
        /*42ae*/ 	.short	0x0050


	//----- nvinfo : EIATTR_SW_WAR
	.align		4
.L_47:
        /*42b0*/ 	.byte	0x04, 0x36
        /*42b2*/ 	.short	(.L_49 - .L_48)
.L_48:
        /*42b4*/ 	.word	0x00000008
.L_49:


//--------------------- .nv.callgraph             --------------------------
	.section	.nv.callgraph,"",@"SHT_CUDA_CALLGRAPH"
	.align	4
	.sectionentsize	8
	.align		4
        /*0000*/ 	.word	0x00000000
	.align		4
        /*0004*/ 	.word	0xffffffff
	.align		4
        /*0008*/ 	.word	0x00000000
	.align		4
        /*000c*/ 	.word	0xfffffffe
	.align		4
        /*0010*/ 	.word	0x00000000
	.align		4
        /*0014*/ 	.word	0xfffffffd
	.align		4
        /*0018*/ 	.word	0x00000000
	.align		4
        /*001c*/ 	.word	0xfffffffc


//--------------------- .text.gluon_wgmma         --------------------------
	.section	.text.gluon_wgmma,"ax",@progbits
	.align	128
        .global         gluon_wgmma
        .type           gluon_wgmma,@function
        .size           gluon_wgmma,(.L_x_52 - gluon_wgmma)
        .other          gluon_wgmma,@"STO_CUDA_ENTRY STV_DEFAULT"
gluon_wgmma:
.text.gluon_wgmma:
[----:B------:R-:W1:Y:S01]  /*0000*/  LDC R1, c[0x0][0x28] ;  /* 0x00000a00ff017b82 */ /* 0x000e620000000800 */
[----:B------:R-:W2:Y:S07]  /*0010*/  S2R R3, SR_TID.X ;  /* 0x0000000000037919 */ /* 0x000eae0000002100 */
[----:B------:R-:W3:Y:S01]  /*0020*/  S2UR UR4, SR_CgaCtaId ;  /* 0x00000000000479c3 */ /* 0x000ee20000008800 */
[----:B------:R-:W-:Y:S01]  /*0030*/  UMOV UR20, 0x400 ;  /* 0x0000040000147882 */ /* 0x000fe20000000000 */
[----:B------:R-:W-:Y:S01]  /*0040*/  ULDC UR6, c[0x0][0xc] ;  /* 0x0000030000067ab9 */ /* 0x000fe20000000800 */
[----:B------:R-:W-:Y:S01]  /*0050*/  ULDC.64 UR26, c[0x0][0x250] ;  /* 0x00009400001a7ab9 */ /* 0x000fe20000000a00 */
[----:B------:R-:W-:Y:S01]  /*0060*/  BSSY B0, `(.L_x_0) ;  /* 0x0000020000007945 */ /* 0x000fe20003800000 */
[----:B-1----:R-:W-:-:S03]  /*0070*/  VIADD R1, R1, 0xfffff530 ;  /* 0xfffff53001017836 */ /* 0x002fc60000000000 */
[----:B------:R-:W1:Y:S08]  /*0080*/  LDC R6, c[0x0][0x228] ;  /* 0x00008a00ff067b82 */ /* 0x000e700000000800 */
[----:B------:R-:W4:Y:S08]  /*0090*/  LDC R14, c[0x0][0x230] ;  /* 0x00008c00ff0e7b82 */ /* 0x000f300000000800 */
[----:B------:R-:W-:Y:S01]  /*00a0*/  S2UR UR33, SR_CTAID.Y ;  /* 0x00000000002179c3 */ /* 0x000fe20000002600 */
[----:B---3--:R-:W-:-:S03]  /*00b0*/  ULEA UR20, UR4, UR20, 0x18 ;  /* 0x0000001404147291 */ /* 0x008fc6000f8ec03f */
[----:B------:R-:W-:Y:S01]  /*00c0*/  ULDC UR4, c[0x0][0x10] ;  /* 0x0000040000047ab9 */ /* 0x000fe20000000800 */
[----:B--2---:R-:W-:-:S03]  /*00d0*/  LOP3.LUT R2, R3, 0x7f, RZ, 0xc0, !PT ;  /* 0x0000007f03027812 */ /* 0x004fc600078ec0ff */
[----:B------:R-:W2:Y:S01]  /*00e0*/  S2UR UR5, SR_CTAID.Z ;  /* 0x00000000000579c3 */ /* 0x000ea20000002700 */
[----:B-1----:R-:W-:Y:S01]  /*00f0*/  VIADD R6, R6, 0xffffffff ;  /* 0xffffffff06067836 */ /* 0x002fe20000000000 */
[C---:B------:R-:W-:Y:S02]  /*0100*/  ISETP.GE.U32.AND P0, PT, R2.reuse, 0x20, PT ;  /* 0x000000200200780c */ /* 0x040fe40003f06070 */
[C---:B------:R-:W-:Y:S02]  /*0110*/  ISETP.NE.U32.AND P1, PT, R2.reuse, RZ, PT ;  /* 0x000000ff0200720c */ /* 0x040fe40003f25070 */
[----:B------:R-:W-:Y:S02]  /*0120*/  LEA R12, R2, UR20, 0x2 ;  /* 0x00000014020c7c11 */ /* 0x000fe4000f8e10ff */
[----:B------:R-:W1:Y:S01]  /*0130*/  S2UR UR34, SR_CTAID.X ;  /* 0x00000000002279c3 */ /* 0x000e620000002500 */
[----:B----4-:R-:W-:-:S06]  /*0140*/  VIADD R13, R14, 0xffffffff ;  /* 0xffffffff0e0d7836 */ /* 0x010fcc0000000000 */
[----:B------:R3:W-:Y:S01]  /*0150*/  @!P0 STS [R12], RZ ;  /* 0x000000ff0c008388 */ /* 0x0007e20000000800 */
[----:B------:R-:W-:-:S03]  /*0160*/  NOP ;  /* 0x0000000000007918 */ /* 0x000fc60000000000 */
[----:B------:R3:W-:Y:S01]  /*0170*/  @!P1 STS [UR20+0x24], R6 ;  /* 0x00002406ff009988 */ /* 0x0007e20008000814 */
[----:B--2---:R-:W-:-:S03]  /*0180*/  UIMAD UR4, UR5, UR4, UR33 ;  /* 0x00000004050472a4 */ /* 0x004fc6000f8e0221 */
[----:B------:R3:W-:Y:S01]  /*0190*/  @!P1 STS [UR20+0x20], R13 ;  /* 0x0000200dff009988 */ /* 0x0007e20008000814 */
[----:B-1----:R-:W-:-:S04]  /*01a0*/  UIMAD UR4, UR4, UR6, UR34 ;  /* 0x00000006040472a4 */ /* 0x002fc8000f8e0222 */
[----:B------:R-:W-:-:S03]  /*01b0*/  UIMAD UR5, UR4, 0x180, URZ ;  /* 0x00000180040578a4 */ /* 0x000fc6000f8e023f */
[----:B------:R-:W-:Y:S01]  /*01c0*/  UMOV UR4, URZ ;  /* 0x0000003f00047c82 */ /* 0x000fe20008000000 */
[----:B------:R-:W-:-:S04]  /*01d0*/  UIADD3 UR22, UP0, UR5, UR26, URZ ;  /* 0x0000001a05167290 */ /* 0x000fc8000ff1e03f */
[----:B------:R-:W-:Y:S01]  /*01e0*/  ULEA.HI.X.SX32 UR23, UR5, UR27, 0x1, UP0 ;  /* 0x0000001b05177291 */ /* 0x000fe200080f0e3f */
[----:B---3--:R-:W-:Y:S11]  /*01f0*/  @P1 BRA `(.L_x_1) ;  /* 0x0000000000181947 */ /* 0x008ff60003800000 */
[----:B------:R-:W1:Y:S01]  /*0200*/  LDS R0, [UR20+0x8] ;  /* 0x00000814ff007984 */ /* 0x000e620008000800 */
[----:B------:R-:W2:Y:S01]  /*0210*/  LDC.64 R8, c[0x0][0x210] ;  /* 0x00008400ff087b82 */ /* 0x000ea20000000a00 */
[----:B------:R-:W-:Y:S02]  /*0220*/  IMAD.MOV.U32 R5, RZ, RZ, 0x70 ;  /* 0x00000070ff057424 */ /* 0x000fe400078e00ff */
[----:B--2---:R2:W-:Y:S03]  /*0230*/  STS.64 [UR20], R8 ;  /* 0x00000008ff007988 */ /* 0x0045e60008000a14 */
[----:B-1----:R-:W-:-:S05]  /*0240*/  LOP3.LUT R0, R0, 0x10, R5, 0xd8, !PT ;  /* 0x0000001000007812 */ /* 0x002fca00078ed805 */
[----:B------:R2:W-:Y:S02]  /*0250*/  STS [UR20+0x8], R0 ;  /* 0x00000800ff007988 */ /* 0x0005e40008000814 */
.L_x_1:
[----:B------:R-:W-:Y:S05]  /*0260*/  BSYNC B0 ;  /* 0x0000000000007941 */ /* 0x000fea0003800000 */
.L_x_0:
[----:B------:R-:W-:Y:S04]  /*0270*/  BSSY B0, `(.L_x_2) ;  /* 0x000000a000007945 */ /* 0x000fe80003800000 */
[----:B------:R-:W-:Y:S05]  /*0280*/  @P1 BRA `(.L_x_3) ;  /* 0x0000000000201947 */ /* 0x000fea0003800000 */
[----:B--2---:R-:W1:Y:S01]  /*0290*/  LDS R0, [UR20+0x34] ;  /* 0x00003414ff007984 */ /* 0x004e620008000800 */
[----:B------:R-:W-:Y:S02]  /*02a0*/  IMAD.MOV.U32 R5, RZ, RZ, 0x1f000000 ;  /* 0x1f000000ff057424 */ /* 0x000fe400078e00ff */
[----:B------:R-:W-:Y:S01]  /*02b0*/  @!P1 IMAD.MOV.U32 R4, RZ, RZ, 0xff ;  /* 0x000000ffff049424 */ /* 0x000fe200078e00ff */
[----:B------:R-:W2:Y:S02]  /*02c0*/  @!P1 LDS R7, [UR20+0x38] ;  /* 0x00003814ff079984 */ /* 0x000ea40008000800 */
[----:B-1----:R-:W-:Y:S02]  /*02d0*/  LOP3.LUT R0, R0, 0xff000000, R5, 0xb8, !PT ;  /* 0xff00000000007812 */ /* 0x002fe400078eb805 */
[----:B--2---:R-:W-:-:S03]  /*02e0*/  @!P1 LOP3.LUT R4, R7, 0xff, R4, 0xb8, !PT ;  /* 0x000000ff07049812 */ /* 0x004fc600078eb804 */
[----:B------:R1:W-:Y:S04]  /*02f0*/  STS [UR20+0x34], R0 ;  /* 0x00003400ff007988 */ /* 0x0003e80008000814 */
[----:B------:R1:W-:Y:S02]  /*0300*/  @!P1 STS [UR20+0x38], R4 ;  /* 0x00003804ff009988 */ /* 0x0003e40008000814 */
.L_x_3:
[----:B------:R-:W-:Y:S05]  /*0310*/  BSYNC B0 ;  /* 0x0000000000007941 */ /* 0x000fea0003800000 */
.L_x_2:
[----:B------:R-:W-:Y:S04]  /*0320*/  BSSY B0, `(.L_x_4) ;  /* 0x000000e000007945 */ /* 0x000fe80003800000 */
[----:B------:R-:W-:Y:S05]  /*0330*/  @P1 BRA `(.L_x_5) ;  /* 0x0000000000301947 */ /* 0x000fea0003800000 */
[----:B-1----:R-:W1:Y:S01]  /*0340*/  LDS R4, [UR20+0x34] ;  /* 0x00003414ff047984 */ /* 0x002e620008000800 */
[----:B------:R-:W3:Y:S03]  /*0350*/  LDC.64 R10, c[0x0][0x238] ;  /* 0x00008e00ff0a7b82 */ /* 0x000ee60000000a00 */
[----:B--2---:R-:W2:Y:S01]  /*0360*/  LDS R0, [UR20+0x1c] ;  /* 0x00001c14ff007984 */ /* 0x004ea20008000800 */
[C---:B---3--:R-:W-:Y:S01]  /*0370*/  SHF.L.U64.HI R8, R10.reuse, 0x1, R11 ;  /* 0x000000010a087819 */ /* 0x048fe2000001020b */
[----:B------:R-:W-:-:S03]  /*0380*/  IMAD.SHL.U32 R5, R10, 0x2, RZ ;  /* 0x000000020a057824 */ /* 0x000fc600078e00ff */
[--C-:B------:R-:W-:Y:S02]  /*0390*/  SHF.R.U32.HI R7, RZ, 0x4, R8.reuse ;  /* 0x00000004ff077819 */ /* 0x100fe40000011608 */
[----:B------:R-:W-:-:S05]  /*03a0*/  SHF.R.U64 R5, R5, 0x4, R8 ;  /* 0x0000000405057819 */ /* 0x000fca0000001208 */
[----:B------:R3:W-:Y:S01]  /*03b0*/  STS [UR20+0xc], R5 ;  /* 0x00000c05ff007988 */ /* 0x0007e20008000814 */
[----:B-1----:R-:W-:Y:S02]  /*03c0*/  LOP3.LUT R4, R4, 0x7, RZ, 0xb8, !PT ;  /* 0x0000000704047812 */ /* 0x002fe400078eb8ff */
[----:B--2---:R-:W-:-:S03]  /*03d0*/  LOP3.LUT R0, R0, 0xf, R7, 0xb8, !PT ;  /* 0x0000000f00007812 */ /* 0x004fc600078eb807 */
[----:B------:R3:W-:Y:S04]  /*03e0*/  STS [UR20+0x34], R4 ;  /* 0x00003404ff007988 */ /* 0x0007e80008000814 */
[----:B------:R3:W-:Y:S02]  /*03f0*/  STS [UR20+0x1c], R0 ;  /* 0x00001c00ff007988 */ /* 0x0007e40008000814 */
.L_x_5:
[----:B------:R-:W-:Y:S05]  /*0400*/  BSYNC B0 ;  /* 0x0000000000007941 */ /* 0x000fea0003800000 */
.L_x_4:
[----:B------:R-:W-:Y:S04]  /*0410*/  BSSY B1, `(.L_x_6) ;  /* 0x000001a000017945 */ /* 0x000fe80003800000 */
[----:B------:R-:W-:Y:S04]  /*0420*/  BSSY B0, `(.L_x_7) ;  /* 0x0000015000007945 */ /* 0x000fe80003800000 */
[----:B------:R-:W-:Y:S05]  /*0430*/  @P1 BRA `(.L_x_8) ;  /* 0x0000000000201947 */ /* 0x000fea0003800000 */
[----:B-123--:R-:W1:Y:S02]  /*0440*/  LDS R0, [UR20+0x34] ;  /* 0x00003414ff007984 */ /* 0x00ee640008000800 */
[----:B-1----:R-:W-:-:S05]  /*0450*/  LOP3.LUT R0, R0, 0x38, RZ, 0xb8, !PT ;  /* 0x0000003800007812 */ /* 0x002fca00078eb8ff */
[----:B------:R1:W-:Y:S01]  /*0460*/  STS [UR20+0x34], R0 ;  /* 0x00003400ff007988 */ /* 0x0003e20008000814 */
[----:B------:R-:W-:Y:S05]  /*0470*/  @P1 BRA `(.L_x_9) ;  /* 0x0000000000201947 */ /* 0x000fea0003800000 */
[----:B-1----:R-:W1:Y:S01]  /*0480*/  LDS R0, [UR20+0x8] ;  /* 0x00000814ff007984 */ /* 0x002e620008000800 */
[----:B------:R-:W-:-:S05]  /*0490*/  IMAD.MOV.U32 R5, RZ, RZ, 0x780 ;  /* 0x00000780ff057424 */ /* 0x000fca00078e00ff */
[----:B-1----:R-:W-:-:S05]  /*04a0*/  LOP3.LUT R0, R0, 0x500, R5, 0xd8, !PT ;  /* 0x0000050000007812 */ /* 0x002fca00078ed805 */
[----:B------:R4:W-:Y:S02]  /*04b0*/  STS [UR20+0x8], R0 ;  /* 0x00000800ff007988 */ /* 0x0009e40008000814 */
.L_x_8:
[----:B------:R-:W-:Y:S05]  /*04c0*/  @P1 BRA `(.L_x_10) ;  /* 0x0000000000281947 */ /* 0x000fea0003800000 */
[----:B-1234-:R-:W1:Y:S02]  /*04d0*/  LDS R0, [UR20+0x8] ;  /* 0x00000814ff007984 */ /* 0x01ee640008000800 */
[----:B-1----:R-:W-:-:S05]  /*04e0*/  LOP3.LUT R0, R0, 0x1800, RZ, 0xb8, !PT ;  /* 0x0000180000007812 */ /* 0x002fca00078eb8ff */
[----:B------:R2:W-:Y:S02]  /*04f0*/  STS [UR20+0x8], R0 ;  /* 0x00000800ff007988 */ /* 0x0005e40008000814 */
.L_x_9:
[----:B------:R-:W-:Y:S05]  /*0500*/  @P1 BREAK B0 ;  /* 0x0000000000001942 */ /* 0x000fea0003800000 */
[----:B------:R-:W-:Y:S05]  /*0510*/  @P1 BRA `(.L_x_11) ;  /* 0x0000000000241947 */ /* 0x000fea0003800000 */
[----:B------:R-:W3:Y:S01]  /*0520*/  LDS R5, [UR20+0x8] ;  /* 0x00000814ff057984 */ /* 0x000ee20008000800 */
[----:B-12---:R-:W-:-:S05]  /*0530*/  IMAD.MOV.U32 R0, RZ, RZ, 0x6000 ;  /* 0x00006000ff007424 */ /* 0x006fca00078e00ff */
[----:B---3--:R-:W-:-:S04]  /*0540*/  LOP3.LUT R0, R5, 0x4000, R0, 0xd8, !PT ;  /* 0x0000400005007812 */ /* 0x008fc800078ed800 */
[----:B------:R-:W-:-:S05]  /*0550*/  LOP3.LUT R0, R0, 0x400000, RZ, 0xb8, !PT ;  /* 0x0040000000007812 */ /* 0x000fca00078eb8ff */
[----:B------:R1:W-:Y:S02]  /*0560*/  STS [UR20+0x8], R0 ;  /* 0x00000800ff007988 */ /* 0x0003e40008000814 */
.L_x_10:
[----:B------:R-:W-:Y:S05]  /*0570*/  BSYNC B0 ;  /* 0x0000000000007941 */ /* 0x000fea0003800000 */
.L_x_7:
[----:B-1234-:R-:W1:Y:S02]  /*0580*/  @!P1 LDS R0, [UR20+0x8] ;  /* 0x00000814ff009984 */ /* 0x01ee640008000800 */
[----:B-1----:R-:W-:-:S05]  /*0590*/  @!P1 LOP3.LUT R0, R0, 0x8000, RZ, 0xb8, !PT ;  /* 0x0000800000009812 */ /* 0x002fca00078eb8ff */
[----:B------:R3:W-:Y:S02]  /*05a0*/  @!P1 STS [UR20+0x8], R0 ;  /* 0x00000800ff009988 */ /* 0x0007e40008000814 */
.L_x_11:
[----:B------:R-:W-:Y:S05]  /*05b0*/  BSYNC B1 ;  /* 0x0000000000017941 */ /* 0x000fea0003800000 */
.L_x_6:
[----:B------:R-:W-:Y:S05]  /*05c0*/  WARPSYNC.ALL ;  /* 0x0000000000007948 */ /* 0x000fea0003800000 */
[----:B------:R-:W4:Y:S02]  /*05d0*/  LDC R7, c[0x0][0x22c] ;  /* 0x00008b00ff077b82 */ /* 0x000f240000000800 */
[----:B----4-:R-:W-:Y:S01]  /*05e0*/  VIADD R7, R7, 0xffffffff ;  /* 0xffffffff07077836 */ /* 0x010fe20000000000 */
[----:B------:R-:W-:Y:S06]  /*05f0*/  @P0 BRA `(.L_x_12) ;  /* 0x0000000000280947 */ /* 0x000fec0003800000 */
[----:B-123--:R-:W1:Y:S01]  /*0600*/  S2R R0, SR_LANEID ;  /* 0x0000000000007919 */ /* 0x00ee620000000000 */
[----:B------:R-:W-:Y:S05]  /*0610*/  WARPSYNC.ALL ;  /* 0x0000000000007948 */ /* 0x000fea0003800000 */
[----:B-1----:R-:W-:-:S05]  /*0620*/  IMAD.SHL.U32 R0, R0, 0x4, RZ ;  /* 0x0000000400007824 */ /* 0x002fca00078e00ff */
[----:B------:R-:W1:Y:S01]  /*0630*/  LDS R9, [R0+UR20] ;  /* 0x0000001400097984 */ /* 0x000e620008000800 */
[----:B------:R-:W-:-:S05]  /*0640*/  IADD3 R4, P2, R0, UR22, RZ ;  /* 0x0000001600047c10 */ /* 0x000fca000ff5e0ff */
[----:B------:R-:W-:-:S05]  /*0650*/  IMAD.X R5, RZ, RZ, UR23, P2 ;  /* 0x00000017ff057e24 */ /* 0x000fca00090e06ff */
[----:B-1----:R4:W5:Y:S01]  /*0660*/  ATOMG.E.EXCH.STRONG.GPU PT, RZ, [R4], R9 ;  /* 0x0000000904ff73a8 */ /* 0x00296200041ee100 */
[----:B------:R-:W-:-:S04]  /*0670*/  DEPBAR {5,4,3,2,1,0} ;  /* 0x0000003f0000791a */ /* 0x000fc80000000000 */
[----:B------:R4:W-:Y:S01]  /*0680*/  UTMACCTL.IV [UR22] ;  /* 0x00000000160079b9 */ /* 0x0009e20008000000 */
[----:B------:R-:W-:Y:S01]  /*0690*/  NOP ;  /* 0x0000000000007918 */ /* 0x000fe20000000000 */
.L_x_12:
[----:B------:R-:W-:Y:S05]  /*06a0*/  @P0 BRA `(.L_x_13) ;  /* 0x00000000000c0947 */ /* 0x000fea0003800000 */
[----:B------:R0:W-:Y:S01]  /*06b0*/  UTMACMDFLUSH ;  /* 0x00000000000079b7 */ /* 0x0001e20000000000 */
[----:B------:R-:W-:Y:S05]  /*06c0*/  @P0 BRA `(.L_x_13) ;  /* 0x0000000000040947 */ /* 0x000fea0003800000 */
[----:B------:R-:W-:-:S04]  /*06d0*/  DEPBAR.LE SB0, 0x0 ;  /* 0x000080000000791a */ /* 0x000fc80000000000 */
.L_x_13:
[----:B------:R-:W-:Y:S05]  /*06e0*/  WARPSYNC.ALL ;  /* 0x0000000000007948 */ /* 0x000fea0003800000 */
[----:B-----5:R-:W-:Y:S06]  /*06f0*/  BAR.SYNC.DEFER_BLOCKING 0x0 ;  /* 0x0000000000007b1d */ /* 0x020fec0000010000 */
[----:B------:R-:W-:Y:S02]  /*0700*/  BSSY B1, `(.L_x_14) ;  /* 0x000000b000017945 */ /* 0x000fe40003800000 */
[----:B------:R-:W-:Y:S06]  /*0710*/  BAR.SYNC.DEFER_BLOCKING 0x0 ;  /* 0x0000000000007b1d */ /* 0x000fec0000010000 */
[----:B------:R1:W-:Y:S01]  /*0720*/  @!P0 STS [R12], RZ ;  /* 0x000000ff0c008388 */ /* 0x0003e20000000800 */
[----:B------:R-:W-:Y:S01]  /*0730*/  NOP ;  /* 0x0000000000007918 */ /* 0x000fe20000000000 */
[----:B------:R-:W-:Y:S05]  /*0740*/  @P1 BRA `(.L_x_15) ;  /* 0x0000000000181947 */ /* 0x000fea0003800000 */
[----:B-123--:R-:W1:Y:S01]  /*0750*/  LDS R0, [UR20+0x8] ;  /* 0x00000814ff007984 */ /* 0x00ee620008000800 */
[----:B----4-:R-:W2:Y:S01]  /*0760*/  LDC.64 R8, c[0x0][0x218] ;  /* 0x00008600ff087b82 */ /* 0x010ea20000000a00 */
[----:B------:R-:W-:Y:S02]  /*0770*/  IMAD.MOV.U32 R5, RZ, RZ, 0x70 ;  /* 0x00000070ff057424 */ /* 0x000fe400078e00ff */
[----:B--2---:R2:W-:Y:S03]  /*0780*/  STS.64 [UR20], R8 ;  /* 0x00000008ff007988 */ /* 0x0045e60008000a14 */
[----:B-1----:R-:W-:-:S05]  /*0790*/  LOP3.LUT R0, R0, 0x10, R5, 0xd8, !PT ;  /* 0x0000001000007812 */ /* 0x002fca00078ed805 */
[----:B------:R2:W-:Y:S02]  /*07a0*/  STS [UR20+0x8], R0 ;  /* 0x00000800ff007988 */ /* 0x0005e40008000814 */
.L_x_15:
[----:B----4-:R-:W-:Y:S05]  /*07b0*/  BSYNC B1 ;  /* 0x0000000000017941 */ /* 0x010fea0003800000 */
.L_x_14:
[----:B------:R-:W-:Y:S04]  /*07c0*/  BSSY B1, `(.L_x_16) ;  /* 0x000000a000017945 */ /* 0x000fe80003800000 */
[----:B------:R-:W-:Y:S05]  /*07d0*/  @P1 BRA `(.L_x_17) ;  /* 0x0000000000201947 */ /* 0x000fea0003800000 */
[----:B-123--:R-:W1:Y:S01]  /*07e0*/  LDS R0, [UR20+0x34] ;  /* 0x00003414ff007984 */ /* 0x00ee620008000800 */
[----:B------:R-:W-:Y:S02]  /*07f0*/  IMAD.MOV.U32 R5, RZ, RZ, 0x3f000000 ;  /* 0x3f000000ff057424 */ /* 0x000fe400078e00ff */
[----:B------:R-:W-:Y:S01]  /*0800*/  @!P1 IMAD.MOV.U32 R4, RZ, RZ, 0x1f ;  /* 0x0000001fff049424 */ /* 0x000fe200078e00ff */
[----:B------:R-:W2:Y:S02]  /*0810*/  @!P1 LDS R9, [UR20+0x38] ;  /* 0x00003814ff099984 */ /* 0x000ea40008000800 */
[----:B-1----:R-:W-:Y:S02]  /*0820*/  LOP3.LUT R0, R0, 0xff000000, R5, 0xb8, !PT ;  /* 0xff00000000007812 */ /* 0x002fe400078eb805 */
[----:B--2---:R-:W-:-:S03]  /*0830*/  @!P1 LOP3.LUT R4, R9, 0xff, R4, 0xb8, !PT ;  /* 0x000000ff09049812 */ /* 0x004fc600078eb804 */
[----:B------:R4:W-:Y:S04]  /*0840*/  STS [UR20+0x34], R0 ;  /* 0x00003400ff007988 */ /* 0x0009e80008000814 */
[----:B------:R4:W-:Y:S02]  /*0850*/  @!P1 STS [UR20+0x38], R4 ;  /* 0x00003804ff009988 */ /* 0x0009e40008000814 */
.L_x_17:
[----:B------:R-:W-:Y:S05]  /*0860*/  BSYNC B1 ;  /* 0x0000000000017941 */ /* 0x000fea0003800000 */
.L_x_16:
[----:B------:R-:W-:Y:S04]  /*0870*/  BSSY B1, `(.L_x_18) ;  /* 0x0000004000017945 */ /* 0x000fe80003800000 */
[----:B------:R-:W-:Y:S05]  /*0880*/  @P1 BRA `(.L_x_19) ;  /* 0x0000000000081947 */ /* 0x000fea0003800000 */
[----:B------:R1:W-:Y:S04]  /*0890*/  STS [UR20+0x24], R13 ;  /* 0x0000240dff007988 */ /* 0x0003e80008000814 */
[----:B------:R1:W-:Y:S02]  /*08a0*/  STS [UR20+0x20], R7 ;  /* 0x00002007ff007988 */ /* 0x0003e40008000814 */
.L_x_19:
[----:B------:R-:W-:Y:S05]  /*08b0*/  BSYNC B1 ;  /* 0x0000000000017941 */ /* 0x000fea0003800000 */
.L_x_18:
[----:B------:R-:W-:Y:S04]  /*08c0*/  BSSY B1, `(.L_x_20) ;  /* 0x000000e000017945 */ /* 0x000fe80003800000 */
[----:B------:R-:W-:Y:S05]  /*08d0*/  @P1 BRA `(.L_x_21) ;  /* 0x0000000000301947 */ /* 0x000fea0003800000 */
[----:B----4-:R-:W4:Y:S01]  /*08e0*/  LDS R4, [UR20+0x34] ;  /* 0x00003414ff047984 */ /* 0x010f220008000800 */
[----:B------:R-:W5:Y:S03]  /*08f0*/  LDC.64 R10, c[0x0][0x240] ;  /* 0x00009000ff0a7b82 */ /* 0x000f660000000a00 */
[----:B-123--:R-:W1:Y:S01]  /*0900*/  LDS R0, [UR20+0x1c] ;  /* 0x00001c14ff007984 */ /* 0x00ee620008000800 */
[C---:B-----5:R-:W-:Y:S01]  /*0910*/  SHF.L.U64.HI R8, R10.reuse, 0x1, R11 ;  /* 0x000000010a087819 */ /* 0x060fe2000001020b */
[----:B------:R-:W-:-:S03]  /*0920*/  IMAD.SHL.U32 R5, R10, 0x2, RZ ;  /* 0x000000020a057824 */ /* 0x000fc600078e00ff */
[--C-:B------:R-:W-:Y:S02]  /*0930*/  SHF.R.U32.HI R9, RZ, 0x4, R8.reuse ;  /* 0x00000004ff097819 */ /* 0x100fe40000011608 */
[----:B------:R-:W-:-:S05]  /*0940*/  SHF.R.U64 R5, R5, 0x4, R8 ;  /* 0x0000000405057819 */ /* 0x000fca0000001208 */
[----:B------:R2:W-:Y:S01]  /*0950*/  STS [UR20+0xc], R5 ;  /* 0x00000c05ff007988 */ /* 0x0005e20008000814 */
[----:B----4-:R-:W-:Y:S02]  /*0960*/  LOP3.LUT R4, R4, 0x7, RZ, 0xb8, !PT ;  /* 0x0000000704047812 */ /* 0x010fe400078eb8ff */
[----:B-1----:R-:W-:-:S03]  /*0970*/  LOP3.LUT R0, R0, 0xf, R9, 0xb8, !PT ;  /* 0x0000000f00007812 */ /* 0x002fc600078eb809 */
[----:B------:R2:W-:Y:S04]  /*0980*/  STS [UR20+0x34], R4 ;  /* 0x00003404ff007988 */ /* 0x0005e80008000814 */
[----:B------:R2:W-:Y:S02]  /*0990*/  STS [UR20+0x1c], R0 ;  /* 0x00001c00ff007988 */ /* 0x0005e40008000814 */
.L_x_21:
[----:B------:R-:W-:Y:S05]  /*09a0*/  BSYNC B1 ;  /* 0x0000000000017941 */ /* 0x000fea0003800000 */
.L_x_20:
[----:B------:R-:W-:Y:S04]  /*09b0*/  BSSY B2, `(.L_x_22) ;  /* 0x000001a000027945 */ /* 0x000fe80003800000 */
[----:B------:R-:W-:Y:S04]  /*09c0*/  BSSY B1, `(.L_x_23) ;  /* 0x0000015000017945 */ /* 0x000fe80003800000 */
[----:B------:R-:W-:Y:S05]  /*09d0*/  @P1 BRA `(.L_x_24) ;  /* 0x0000000000201947 */ /* 0x000fea0003800000 */
[----:B-1234-:R-:W1:Y:S02]  /*09e0*/  LDS R0, [UR20+0x34] ;  /* 0x00003414ff007984 */ /* 0x01ee640008000800 */
[----:B-1----:R-:W-:-:S05]  /*09f0*/  LOP3.LUT R0, R0, 0x38, RZ, 0xb8, !PT ;  /* 0x0000003800007812 */ /* 0x002fca00078eb8ff */
[----:B------:R1:W-:Y:S01]  /*0a00*/  STS [UR20+0x34], R0 ;  /* 0x00003400ff007988 */ /* 0x0003e20008000814 */
[----:B------:R-:W-:Y:S05]  /*0a10*/  @P1 BRA `(.L_x_25) ;  /* 0x0000000000201947 */ /* 0x000fea0003800000 */
[----:B-1----:R-:W1:Y:S01]  /*0a20*/  LDS R0, [UR20+0x8] ;  /* 0x00000814ff007984 */ /* 0x002e620008000800 */
[----:B------:R-:W-:-:S05]  /*0a30*/  IMAD.MOV.U32 R5, RZ, RZ, 0x780 ;  /* 0x00000780ff057424 */ /* 0x000fca00078e00ff */
[----:B-1----:R-:W-:-:S05]  /*0a40*/  LOP3.LUT R0, R0, 0x500, R5, 0xd8, !PT ;  /* 0x0000050000007812 */ /* 0x002fca00078ed805 */
[----:B------:R1:W-:Y:S02]  /*0a50*/  STS [UR20+0x8], R0 ;  /* 0x00000800ff007988 */ /* 0x0003e40008000814 */
.L_x_24:
[----:B------:R-:W-:Y:S05]  /*0a60*/  @P1 BRA `(.L_x_26) ;  /* 0x0000000000281947 */ /* 0x000fea0003800000 */
[----:B-1234-:R-:W1:Y:S02]  /*0a70*/  LDS R0, [UR20+0x8] ;  /* 0x00000814ff007984 */ /* 0x01ee640008000800 */
[----:B-1----:R-:W-:-:S05]  /*0a80*/  LOP3.LUT R0, R0, 0x1800, RZ, 0xb8, !PT ;  /* 0x0000180000007812 */ /* 0x002fca00078eb8ff */
[----:B------:R2:W-:Y:S02]  /*0a90*/  STS [UR20+0x8], R0 ;  /* 0x00000800ff007988 */ /* 0x0005e40008000814 */
.L_x_25:
[----:B------:R-:W-:Y:S05]  /*0aa0*/  @P1 BREAK B1 ;  /* 0x0000000000011942 */ /* 0x000fea0003800000 */
[----:B------:R-:W-:Y:S05]  /*0ab0*/  @P1 BRA `(.L_x_27) ;  /* 0x0000000000241947 */ /* 0x000fea0003800000 */
[----:B-12---:R-:W1:Y:S01]  /*0ac0*/  LDS R0, [UR20+0x8] ;  /* 0x00000814ff007984 */ /* 0x006e620008000800 */
[----:B------:R-:W-:-:S05]  /*0ad0*/  IMAD.MOV.U32 R5, RZ, RZ, 0x6000 ;  /* 0x00006000ff057424 */ /* 0x000fca00078e00ff */
[----:B-1----:R-:W-:-:S04]  /*0ae0*/  LOP3.LUT R0, R0, 0x6000, R5, 0xd8, !PT ;  /* 0x0000600000007812 */ /* 0x002fc800078ed805 */
[----:B------:R-:W-:-:S05]  /*0af0*/  LOP3.LUT R0, R0, 0x400000, RZ, 0xb8, !PT ;  /* 0x0040000000007812 */ /* 0x000fca00078eb8ff */
[----:B------:R1:W-:Y:S02]  /*0b00*/  STS [UR20+0x8], R0 ;  /* 0x00000800ff007988 */ /* 0x0003e40008000814 */
.L_x_26:
[----:B------:R-:W-:Y:S05]  /*0b10*/  BSYNC B1 ;  /* 0x0000000000017941 */ /* 0x000fea0003800000 */
.L_x_23:
[----:B-1234-:R-:W1:Y:S02]  /*0b20*/  @!P1 LDS R0, [UR20+0x8] ;  /* 0x00000814ff009984 */ /* 0x01ee640008000800 */
[----:B-1----:R-:W-:-:S05]  /*0b30*/  @!P1 LOP3.LUT R0, R0, 0x8000, RZ, 0xb8, !PT ;  /* 0x0000800000009812 */ /* 0x002fca00078eb8ff */
[----:B------:R3:W-:Y:S02]  /*0b40*/  @!P1 STS [UR20+0x8], R0 ;  /* 0x00000800ff009988 */ /* 0x0007e40008000814 */
.L_x_27:
[----:B------:R-:W-:Y:S05]  /*0b50*/  BSYNC B2 ;  /* 0x0000000000027941 */ /* 0x000fea0003800000 */
.L_x_22:
[----:B------:R-:W-:Y:S05]  /*0b60*/  WARPSYNC.ALL ;  /* 0x0000000000007948 */ /* 0x000fea0003800000 */
[----:B------:R-:W-:-:S04]  /*0b70*/  UIADD3 UR25, UR5, 0x80, URZ ;  /* 0x0000008005197890 */ /* 0x000fc8000fffe03f */
[----:B------:R-:W-:-:S04]  /*0b80*/  UIADD3 UR24, UP0, UR25, UR26, URZ ;  /* 0x0000001a19187290 */ /* 0x000fc8000ff1e03f */
[----:B------:R-:W-:Y:S01]  /*0b90*/  ULEA.HI.X.SX32 UR25, UR25, UR27, 0x1, UP0 ;  /* 0x0000001b19197291 */ /* 0x000fe200080f0e3f */
[----:B------:R-:W-:Y:S11]  /*0ba0*/  @P0 BRA `(.L_x_28) ;  /* 0x0000000000280947 */ /* 0x000ff60003800000 */
        /* <DEDUP_REMOVED lines=10> */
.L_x_28:
[----:B------:R-:W-:Y:S05]  /*0c50*/  @P0 BRA `(.L_x_29) ;  /* 0x00000000000c0947 */ /* 0x000fea0003800000 */
[----:B------:R0:W-:Y:S01]  /*0c60*/  UTMACMDFLUSH ;  /* 0x00000000000079b7 */ /* 0x0001e20000000000 */
[----:B------:R-:W-:Y:S05]  /*0c70*/  @P0 BRA `(.L_x_29) ;  /* 0x0000000000040947 */ /* 0x000fea0003800000 */
[----:B------:R-:W-:-:S04]  /*0c80*/  DEPBAR.LE SB0, 0x0 ;  /* 0x000080000000791a */ /* 0x000fc80000000000 */
.L_x_29:
        /* <DEDUP_REMOVED lines=13> */
.L_x_31:
[----:B----4-:R-:W-:Y:S05]  /*0d60*/  BSYNC B2 ;  /* 0x0000000000027941 */ /* 0x010fea0003800000 */
.L_x_30:
[----:B------:R-:W-:Y:S04]  /*0d70*/  BSSY B3, `(.L_x_32) ;  /* 0x0000011000037945 */ /* 0x000fe80003800000 */
[----:B------:R-:W-:Y:S04]  /*0d80*/  BSSY B2, `(.L_x_33) ;  /* 0x000000e000027945 */ /* 0x000fe80003800000 */
[----:B------:R-:W-:Y:S05]  /*0d90*/  @P1 BRA `(.L_x_34) ;  /* 0x0000000000241947 */ /* 0x000fea0003800000 */
[----:B-123--:R-:W1:Y:S01]  /*0da0*/  LDS R0, [UR20+0x34] ;  /* 0x00003414ff007984 */ /* 0x00ee620008000800 */
[----:B------:R-:W-:-:S05]  /*0db0*/  IMAD.MOV.U32 R5, RZ, RZ, 0x3f000000 ;  /* 0x3f000000ff057424 */ /* 0x000fca00078e00ff */
[----:B-1----:R-:W-:-:S05]  /*0dc0*/  LOP3.LUT R0, R0, 0xff000000, R5, 0xb8, !PT ;  /* 0xff00000000007812 */ /* 0x002fca00078eb805 */
[----:B------:R1:W-:Y:S01]  /*0dd0*/  STS [UR20+0x34], R0 ;  /* 0x00003400ff007988 */ /* 0x0003e20008000814 */
[----:B------:R-:W-:Y:S05]  /*0de0*/  @P1 BRA `(.L_x_35) ;  /* 0x00000000001c1947 */ /* 0x000fea0003800000 */
[----:B-1----:R-:W1:Y:S01]  /*0df0*/  LDS R0, [UR20+0x38] ;  /* 0x00003814ff007984 */ /* 0x002e620008000800 */
[----:B------:R-:W-:-:S05]  /*0e00*/  IMAD.MOV.U32 R5, RZ, RZ, 0xff ;  /* 0x000000ffff057424 */ /* 0x000fca00078e00ff */
[----:B-1----:R-:W-:-:S05]  /*0e10*/  LOP3.LUT R0, R0, 0xff, R5, 0xb8, !PT ;  /* 0x000000ff00007812 */ /* 0x002fca00078eb805 */
[----:B------:R4:W-:Y:S02]  /*0e20*/  STS [UR20+0x38], R0 ;  /* 0x00003800ff007988 */ /* 0x0009e40008000814 */
.L_x_34:
[----:B------:R-:W-:Y:S05]  /*0e30*/  @P1 BREAK B2 ;  /* 0x0000000000021942 */ /* 0x000fea0003800000 */
[----:B------:R-:W-:Y:S05]  /*0e40*/  @P1 BRA `(.L_x_36) ;  /* 0x00000000000c1947 */ /* 0x000fea0003800000 */
[----:B------:R1:W-:Y:S02]  /*0e50*/  STS [UR20+0x20], R7 ;  /* 0x00002007ff007988 */ /* 0x0003e40008000814 */
.L_x_35:
[----:B------:R-:W-:Y:S05]  /*0e60*/  BSYNC B2 ;  /* 0x0000000000027941 */ /* 0x000fea0003800000 */
.L_x_33:
[----:B------:R1:W-:Y:S02]  /*0e70*/  @!P1 STS [UR20+0x24], R6 ;  /* 0x00002406ff009988 */ /* 0x0003e40008000814 */
.L_x_36:
[----:B------:R-:W-:Y:S05]  /*0e80*/  BSYNC B3 ;  /* 0x0000000000037941 */ /* 0x000fea0003800000 */
.L_x_32:
[----:B------:R-:W-:Y:S05]  /*0e90*/  WARPSYNC.ALL ;  /* 0x0000000000007948 */ /* 0x000fea0003800000 */
[----:B------:R-:W-:Y:S04]  /*0ea0*/  BSSY B3, `(.L_x_37) ;  /* 0x000000e000037945 */ /* 0x000fe80003800000 */
[----:B------:R-:W-:Y:S05]  /*0eb0*/  @P1 BRA `(.L_x_38) ;  /* 0x0000000000301947 */ /* 0x000fea0003800000 */
[----:B------:R-:W5:Y:S01]  /*0ec0*/  LDS R4, [UR20+0x34] ;  /* 0x00003414ff047984 */ /* 0x000f620008000800 */
[----:B--2---:R-:W2:Y:S03]  /*0ed0*/  LDC.64 R8, c[0x0][0x248] ;  /* 0x00009200ff087b82 */ /* 0x004ea60000000a00 */
[----:B-1-34-:R-:W1:Y:S01]  /*0ee0*/  LDS R0, [UR20+0x1c] ;  /* 0x00001c14ff007984 */ /* 0x01ae620008000800 */
[C---:B--2---:R-:W-:Y:S01]  /*0ef0*/  SHF.L.U64.HI R6, R8.reuse, 0x1, R9 ;  /* 0x0000000108067819 */ /* 0x044fe20000010209 */
[----:B------:R-:W-:-:S03]  /*0f00*/  IMAD.SHL.U32 R5, R8, 0x2, RZ ;  /* 0x0000000208057824 */ /* 0x000fc600078e00ff */
[--C-:B------:R-:W-:Y:S02]  /*0f10*/  SHF.R.U32.HI R7, RZ, 0x4, R6.reuse ;  /* 0x00000004ff077819 */ /* 0x100fe40000011606 */
[----:B------:R-:W-:-:S05]  /*0f20*/  SHF.R.U64 R5, R5, 0x4, R6 ;  /* 0x0000000405057819 */ /* 0x000fca0000001206 */
[----:B------:R2:W-:Y:S01]  /*0f30*/  STS [UR20+0xc], R5 ;  /* 0x00000c05ff007988 */ /* 0x0005e20008000814 */
[----:B-----5:R-:W-:Y:S02]  /*0f40*/  LOP3.LUT R4, R4, 0x7, RZ, 0xb8, !PT ;  /* 0x0000000704047812 */ /* 0x020fe400078eb8ff */
[----:B-1----:R-:W-:-:S03]  /*0f50*/  LOP3.LUT R0, R0, 0xf, R7, 0xb8, !PT ;  /* 0x0000000f00007812 */ /* 0x002fc600078eb807 */
[----:B------:R2:W-:Y:S04]  /*0f60*/  STS [UR20+0x34], R4 ;  /* 0x00003404ff007988 */ /* 0x0005e80008000814 */
[----:B------:R2:W-:Y:S02]  /*0f70*/  STS [UR20+0x1c], R0 ;  /* 0x00001c00ff007988 */ /* 0x0005e40008000814 */
.L_x_38:
[----:B------:R-:W-:Y:S05]  /*0f80*/  BSYNC B3 ;  /* 0x0000000000037941 */ /* 0x000fea0003800000 */
.L_x_37:
        /* <DEDUP_REMOVED lines=11> */
.L_x_41:
[----:B------:R-:W-:Y:S05]  /*1040*/  @P1 BRA `(.L_x_43) ;  /* 0x0000000000281947 */ /* 0x000fea0003800000 */
[----:B-1234-:R-:W1:Y:S02]  /*1050*/  LDS R0, [UR20+0x8] ;  /* 0x00000814ff007984 */ /* 0x01ee640008000800 */
[----:B-1----:R-:W-:-:S05]  /*1060*/  LOP3.LUT R0, R0, 0x1800, RZ, 0xb8, !PT ;  /* 0x0000180000007812 */ /* 0x002fca00078eb8ff */
[----:B------:R2:W-:Y:S02]  /*1070*/  STS [UR20+0x8], R0 ;  /* 0x00000800ff007988 */ /* 0x0005e40008000814 */
.L_x_42:
[----:B------:R-:W-:Y:S05]  /*1080*/  @P1 BREAK B4 ;  /* 0x0000000000041942 */ /* 0x000fea0003800000 */
[----:B------:R-:W-:Y:S05]  /*1090*/  @P1 BRA `(.L_x_44) ;  /* 0x0000000000241947 */ /* 0x000fea0003800000 */
[----:B-12---:R-:W1:Y:S01]  /*10a0*/  LDS R0, [UR20+0x8] ;  /* 0x00000814ff007984 */ /* 0x006e620008000800 */
[----:B------:R-:W-:-:S05]  /*10b0*/  IMAD.MOV.U32 R5, RZ, RZ, 0x6000 ;  /* 0x00006000ff057424 */ /* 0x000fca00078e00ff */
[----:B-1----:R-:W-:-:S04]  /*10c0*/  LOP3.LUT R0, R0, 0x6000, R5, 0xd8, !PT ;  /* 0x0000600000007812 */ /* 0x002fc800078ed805 */
[----:B------:R-:W-:-:S05]  /*10d0*/  LOP3.LUT R0, R0, 0x400000, RZ, 0xb8, !PT ;  /* 0x0040000000007812 */ /* 0x000fca00078eb8ff */
[----:B------:R1:W-:Y:S02]  /*10e0*/  STS [UR20+0x8], R0 ;  /* 0x00000800ff007988 */ /* 0x0003e40008000814 */
.L_x_43:
[----:B------:R-:W-:Y:S05]  /*10f0*/  BSYNC B4 ;  /* 0x0000000000047941 */ /* 0x000fea0003800000 */
.L_x_40:
[----:B-1234-:R-:W1:Y:S02]  /*1100*/  @!P1 LDS R0, [UR20+0x8] ;  /* 0x00000814ff009984 */ /* 0x01ee640008000800 */
[----:B-1----:R-:W-:-:S05]  /*1110*/  @!P1 LOP3.LUT R0, R0, 0x8000, RZ, 0xb8, !PT ;  /* 0x0000800000009812 */ /* 0x002fca00078eb8ff */
[----:B------:R3:W-:Y:S02]  /*1120*/  @!P1 STS [UR20+0x8], R0 ;  /* 0x00000800ff009988 */ /* 0x0007e40008000814 */
.L_x_44:
[----:B------:R-:W-:Y:S05]  /*1130*/  BSYNC B3 ;  /* 0x0000000000037941 */ /* 0x000fea0003800000 */
.L_x_39:
[----:B------:R-:W-:Y:S05]  /*1140*/  WARPSYNC.ALL ;  /* 0x0000000000007948 */ /* 0x000fea0003800000 */
[----:B------:R4:W-:Y:S01]  /*1150*/  STL [R1+0x400], RZ ;  /* 0x000400ff01007387 */ /* 0x0009e20000100800 */
[----:B------:R-:W-:Y:S01]  /*1160*/  UIADD3 UR5, UR5, 0x100, URZ ;  /* 0x0000010005057890 */ /* 0x000fe2000fffe03f */
[----:B------:R-:W-:Y:S02]  /*1170*/  ISETP.GE.AND P2, PT, R14, 0x1, PT ;  /* 0x000000010e00780c */ /* 0x000fe40003f46270 */
[----:B------:R-:W-:Y:S01]  /*1180*/  SHF.R.U32.HI R6, RZ, 0x5, R3 ;  /* 0x00000005ff067819 */ /* 0x000fe20000011603 */
[----:B------:R-:W-:-:S04]  /*1190*/  UIADD3 UR26, UP0, UR5, UR26, URZ ;  /* 0x0000001a051a7290 */ /* 0x000fc8000ff1e03f */
[----:B------:R-:W-:Y:S01]  /*11a0*/  ULEA.HI.X.SX32 UR27, UR5, UR27, 0x1, UP0 ;  /* 0x0000001b051b7291 */ /* 0x000fe200080f0e3f */
[----:B----4-:R-:W-:Y:S11]  /*11b0*/  @P0 BRA `(.L_x_45) ;  /* 0x0000000000280947 */ /* 0x010ff60003800000 */
        /* <DEDUP_REMOVED lines=10> */
.L_x_45:
[----:B------:R-:W-:Y:S05]  /*1260*/  @P0 BRA `(.L_x_46) ;  /* 0x00000000000c0947 */ /* 0x000fea0003800000 */
[----:B------:R0:W-:Y:S01]  /*1270*/  UTMACMDFLUSH ;  /* 0x00000000000079b7 */ /* 0x0001e20000000000 */
[----:B------:R-:W-:Y:S05]  /*1280*/  @P0 BRA `(.L_x_46) ;  /* 0x0000000000040947 */ /* 0x000fea0003800000 */
[----:B------:R-:W-:-:S04]  /*1290*/  DEPBAR.LE SB0, 0x0 ;  /* 0x000080000000791a */ /* 0x000fc80000000000 */
.L_x_46:
[----:B------:R1:W-:Y:S01]  /*12a0*/  STL [R1+0x404], RZ ;  /* 0x000404ff01007387 */ /* 0x0003e20000100800 */
[----:B------:R-:W-:Y:S05]  /*12b0*/  WARPSYNC.ALL ;  /* 0x0000000000007948 */ /* 0x000fea0003800000 */
[----:B------:R1:W-:Y:S01]  /*12c0*/  STL [R1+0x408], RZ ;  /* 0x000408ff01007387 */ /* 0x0003e20000100800 */
[----:B-----5:R-:W-:Y:S01]  /*12d0*/  VOTEU.ALL UP0, P1 ;  /* 0x00000000003f7886 */ /* 0x020fe20000800000 */
[----:B------:R-:W-:Y:S01]  /*12e0*/  UMOV UR6, 0x1 ;  /* 0x0000000100067882 */ /* 0x000fe20000000000 */
[----:B------:R-:W-:Y:S01]  /*12f0*/  VOTEU.ALL UP1, P1 ;  /* 0x00000000003f7886 */ /* 0x000fe20000820000 */
[----:B------:R1:W-:Y:S01]  /*1300*/  STL [R1+0x40c], RZ ;  /* 0x00040cff01007387 */ /* 0x0003e20000100800 */
[----:B------:R-:W-:Y:S01]  /*1310*/  VOTEU.ALL UP2, P1 ;  /* 0x00000000003f7886 */ /* 0x000fe20000840000 */
[----:B------:R-:W-:-:S04]  /*1320*/  @!UP0 UIADD3 UR8, -UR6, 0x100000, URZ ;  /* 0x0010000006088890 */ /* 0x000fc8000fffe13f */
[----:B------:R-:W-:Y:S02]  /*1330*/  @!UP0 USHF.L.U32 UR9, UR8, 0xb, URZ ;  /* 0x0000000b08098899 */ /* 0x000fe4000800063f */
[----:B------:R-:W-:Y:S01]  /*1340*/  @!UP0 USHF.L.U32 UR8, UR8, 0x1, URZ ;  /* 0x0000000108088899 */ /* 0x000fe2000800063f */
[----:B------:R-:W-:Y:S01]  /*1350*/  R2UR UR21, R6 ;  /* 0x00000000061572ca */ /* 0x000fe200000e0000 */
[----:B------:R1:W-:Y:S01]  /*1360*/  STL [R1+0x410], RZ ;  /* 0x000410ff01007387 */ /* 0x0003e20000100800 */
[----:B------:R-:W-:-:S04]  /*1370*/  @!UP0 UIADD3 UR12, -UR6, 0x100000, URZ ;  /* 0x00100000060c8890 */ /* 0x000fc8000fffe13f */
[----:B------:R-:W-:Y:S02]  /*1380*/  @!UP0 USHF.L.U32 UR13, UR12, 0xb, URZ ;  /* 0x0000000b0c0d8899 */ /* 0x000fe4000800063f */
[----:B------:R-:W-:Y:S01]  /*1390*/  @!UP0 USHF.L.U32 UR12, UR12, 0x1, URZ ;  /* 0x000000010c0c8899 */ /* 0x000fe2000800063f */
[----:B------:R-:W-:Y:S01]  /*13a0*/  CS2R R24, SRZ ;  /* 0x0000000000187805 */ /* 0x000fe2000001ff00 */
[----:B------:R-:W-:-:S04]  /*13b0*/  @!UP0 UIADD3 UR6, -UR6, 0x100000, URZ ;  /* 0x0010000006068890 */ /* 0x000fc8000fffe13f */
[----:B------:R-:W-:Y:S02]  /*13c0*/  @!UP0 USHF.L.U32 UR7, UR6, 0xb, URZ ;  /* 0x0000000b06078899 */ /* 0x000fe4000800063f */
[----:B------:R-:W-:Y:S01]  /*13d0*/  @!UP0 USHF.L.U32 UR6, UR6, 0x1, URZ ;  /* 0x0000000106068899 */ /* 0x000fe2000800063f */
[----:B------:R1:W-:Y:S01]  /*13e0*/  STL [R1+0x414], RZ ;  /* 0x000414ff01007387 */ /* 0x0003e20000100800 */
[----:B------:R-:W-:Y:S01]  /*13f0*/  VOTEU.ALL UP0, P1 ;  /* 0x00000000003f7886 */ /* 0x000fe20000800000 */
[----:B------:R-:W-:Y:S01]  /*1400*/  USHF.L.U32 UR32, UR33, 0x8, URZ ;  /* 0x0000000821207899 */ /* 0x000fe2000800063f */
[----:B------:R-:W-:Y:S01]  /*1410*/  CS2R R26, SRZ ;  /* 0x00000000001a7805 */ /* 0x000fe2000001ff00 */
[----:B------:R1:W-:Y:S01]  /*1420*/  STL [R1+0x418], RZ ;  /* 0x000418ff01007387 */ /* 0x0003e20000100800 */
[----:B------:R-:W-:Y:S01]  /*1430*/  USHF.L.U32 UR11, UR34, 0x8, URZ ;  /* 0x00000008220b7899 */ /* 0x000fe2000800063f */
[----:B------:R-:W-:Y:S02]  /*1440*/  CS2R R28, SRZ ;  /* 0x00000000001c7805 */ /* 0x000fe4000001ff00 */
[----:B------:R-:W-:Y:S01]  /*1450*/  CS2R R30, SRZ ;  /* 0x00000000001e7805 */ /* 0x000fe2000001ff00 */
[----:B------:R1:W-:Y:S01]  /*1460*/  STL [R1+0x41c], RZ ;  /* 0x00041cff01007387 */ /* 0x0003e20000100800 */
[----:B------:R-:W-:-:S02]  /*1470*/  CS2R R32, SRZ ;  /* 0x0000000000207805 */ /* 0x000fc4000001ff00 */
[----:B------:R-:W-:Y:S02]  /*1480*/  CS2R R34, SRZ ;  /* 0x0000000000227805 */ /* 0x000fe4000001ff00 */
[----:B------:R-:W-:Y:S01]  /*1490*/  CS2R R36, SRZ ;  /* 0x0000000000247805 */ /* 0x000fe2000001ff00 */
[----:B------:R1:W-:Y:S01]  /*14a0*/  STL [R1+0x420], RZ ;  /* 0x000420ff01007387 */ /* 0x0003e20000100800 */
[----:B------:R-:W-:Y:S02]  /*14b0*/  CS2R R38, SRZ ;  /* 0x0000000000267805 */ /* 0x000fe4000001ff00 */
        /* <DEDUP_REMOVED lines=74> */
[----:B------:R1:W-:Y:S04]  /*1960*/  STL [R1+0x46c], RZ ;  /* 0x00046cff01007387 */ /* 0x0003e80000100800 */
        /* <DEDUP_REMOVED lines=228> */
[----:B------:R1:W-:Y:S04]  /*27b0*/  STL [R1], RZ ;  /* 0x000000ff01007387 */ /* 0x0003e80000100800 */
        /* <DEDUP_REMOVED lines=69> */
[----:B------:R1:W-:Y:S01]  /*2c10*/  STL [R1+0x118], RZ ;  /* 0x000118ff01007387 */ /* 0x0003e20000100800 */
[----:B------:R-:W-:Y:S06]  /*2c20*/  BAR.SYNC.DEFER_BLOCKING 0x0 ;  /* 0x0000000000007b1d */ /* 0x000fec0000010000 */
[----:B------:R1:W-:Y:S04]  /*2c30*/  STL [R1+0x11c], RZ ;  /* 0x00011cff01007387 */ /* 0x0003e80000100800 */
[----:B------:R1:W-:Y:S04]  /*2c40*/  STL [R1+0x120], RZ ;  /* 0x000120ff01007387 */ /* 0x0003e80000100800 */
[----:B------:R1:W-:Y:S04]  /*2c50*/  STL [R1+0x124], RZ ;  /* 0x000124ff01007387 */ /* 0x0003e80000100800 */
[----:B------:R1:W-:Y:S04]  /*2c60*/  STL [R1+0x128], RZ ;  /* 0x000128ff01007387 */ /* 0x0003e80000100800 */
[----:B------:R1:W-:Y:S04]  /*2c70*/  STL [R1+0x12c], RZ ;  /* 0x00012cff01007387 */ /* 0x0003e80000100800 */
[----:B------:R-:W2:Y:S02]  /*2c80*/  FENCE.VIEW.ASYNC.S ;  /* 0x00000000000073c6 */ /* 0x000ea40000000000 */
[----:B--2---:R1:W2:Y:S02]  /*2c90*/  @!UP0 SYNCS.EXCH.64 URZ, [UR20+0x18000], UR8 ;  /* 0x01800008143f85b2 */ /* 0x0042a40008000100 */
        /* <DEDUP_REMOVED lines=20> */
[----:B--2---:R-:W-:Y:S06]  /*2de0*/  BAR.SYNC.DEFER_BLOCKING 0x0 ;  /* 0x0000000000007b1d */ /* 0x004fec0000010000 */
[----:B------:R1:W-:Y:S04]  /*2df0*/  STL [R1+0x180], RZ ;  /* 0x000180ff01007387 */ /* 0x0003e80000100800 */
[----:B------:R1:W-:Y:S04]  /*2e00*/  STL [R1+0x184], RZ ;  /* 0x000184ff01007387 */ /* 0x0003e80000100800 */
[----:B------:R1:W-:Y:S04]  /*2e10*/  STL [R1+0x188], RZ ;  /* 0x000188ff01007387 */ /* 0x0003e80000100800 */
[----:B------:R1:W-:Y:S04]  /*2e20*/  STL [R1+0x18c], RZ ;  /* 0x00018cff01007387 */ /* 0x0003e80000100800 */
[----:B------:R1:W-:Y:S01]  /*2e30*/  STL [R1+0x190], RZ ;  /* 0x000190ff01007387 */ /* 0x0003e20000100800 */
[----:B------:R1:W2:Y:S03]  /*2e40*/  @!UP1 SYNCS.EXCH.64 URZ, [UR20+0x18008], UR12 ;  /* 0x0180080c143f95b2 */ /* 0x0002a60008000100 */
        /* <DEDUP_REMOVED lines=28> */
[----:B------:R1:W-:Y:S01]  /*3010*/  STL [R1+0x1fc], RZ ;  /* 0x0001fcff01007387 */ /* 0x0003e20000100800 */
[----:B------:R-:W-:Y:S05]  /*3020*/  @!P2 BRA `(.L_x_47) ;  /* 0x0000004800eca947 */ /* 0x000fea0003800000 */
[----:B------:R1:W-:Y:S01]  /*3030*/  STL [R1+0x400], RZ ;  /* 0x000400ff01007387 */ /* 0x0003e20000100800 */
[----:B------:R-:W-:Y:S02]  /*3040*/  CS2R R24, SRZ ;  /* 0x0000000000187805 */ /* 0x000fe4000001ff00 */
        /* <DEDUP_REMOVED lines=83> */
[----:B------:R-:W-:Y:S01]  /*3580*/  CS2R R150, SRZ ;  /* 0x0000000000967805 */ /* 0x000fe2000001ff00 */
[----:B------:R-:W-:Y:S01]  /*3590*/  UMOV UR5, URZ ;  /* 0x0000003f00057c82 */ /* 0x000fe20008000000 */
[----:B------:R-:W-:Y:S01]  /*35a0*/  UMOV UR10, URZ ;  /* 0x0000003f000a7c82 */ /* 0x000fe20008000000 */
        /* <DEDUP_REMOVED lines=361> */
[----:B------:R1:W-:Y:S02]  /*4c40*/  STL [R1+0x1fc], RZ ;  /* 0x0001fcff01007387 */ /* 0x0003e40000100800 */
.L_x_49:
[----:B--2---:R-:W-:Y:S01]  /*4c50*/  BAR.SYNC.DEFER_BLOCKING 0x0 ;  /* 0x0000000000007b1d */ /* 0x004fe20000010000 */
[----:B------:R-:W-:Y:S01]  /*4c60*/  ULEA UR19, UR5, UR20, 0x3 ;  /* 0x0000001405137291 */ /* 0x000fe2000f8e183f */
[----:B-1-3--:R-:W-:Y:S01]  /*4c70*/  @!P1 IMAD.MOV.U32 R0, RZ, RZ, 0x8000 ;  /* 0x00008000ff009424 */ /* 0x00afe200078e00ff */
[----:B------:R-:W-:Y:S01]  /*4c80*/  ELECT P0, URZ, PT ;  /* 0x00000000003f782f */ /* 0x000fe20003800000 */
[----:B------:R-:W-:-:S03]  /*4c90*/  ULEA UR8, UR5, UR20, 0xe ;  /* 0x0000001405087291 */ /* 0x000fc6000f8e703f */
[----:B------:R-:W-:Y:S01]  /*4ca0*/  ISETP.LT.U32.AND P0, PT, R2, 0x20, P0 ;  /* 0x000000200200780c */ /* 0x000fe20000701070 */
[----:B------:R-:W-:Y:S02]  /*4cb0*/  UIADD3 UR9, UR19, 0x18000, URZ ;  /* 0x0001800013097890 */ /* 0x000fe4000fffe03f */
[----:B------:R-:W-:Y:S02]  /*4cc0*/  ULOP3.LUT UR12, UR21, 0x3, URZ, 0xc0, !UPT ;  /* 0x00000003150c7892 */ /* 0x000fe4000f8ec03f */
[----:B------:R-:W-:Y:S02]  /*4cd0*/  UIADD3 UR16, UR8, 0xc000, URZ ;  /* 0x0000c00008107890 */ /* 0x000fe4000fffe03f */
[----:B------:R-:W-:Y:S02]  /*4ce0*/  ULEA UR14, UR12, UR32, 0x6 ;  /* 0x000000200c0e7291 */ /* 0x000fe4000f8e303f */
[----:B------:R-:W-:Y:S01]  /*4cf0*/  ULEA UR12, UR12, UR16, 0xc ;  /* 0x000000100c0c7291 */ /* 0x000fe2000f8e603f */
[----:B------:R-:W-:Y:S01]  /*4d00*/  UMOV UR15, UR10 ;  /* 0x0000000a000f7c82 */ /* 0x000fe20008000000 */
[----:B------:R-:W-:-:S02]  /*4d10*/  UMOV UR13, UR9 ;  /* 0x00000009000d7c82 */ /* 0x000fc40008000000 */
[----:B------:R-:W-:Y:S01]  /*4d20*/  VOTEU.ANY UP0, P0 ;  /* 0x00000000003f7886 */ /* 0x000fe20000000100 */
[----:B------:R-:W-:Y:S01]  /*4d30*/  VOTEU.ANY UP1, P0 ;  /* 0x00000000003f7886 */ /* 0x000fe20000020100 */
[----:B------:R-:W-:Y:S01]  /*4d40*/  USHF.R.U32.HI UR17, URZ, 0x4, UR16 ;  /* 0x000000043f117899 */ /* 0x000fe20008011610 */
[----:B------:R1:W-:Y:S01]  /*4d50*/  @!P1 SYNCS.ARRIVE.TRANS64 RZ, [UR19+0x18000], R0 ;  /* 0x01800000ffff99a7 */ /* 0x0003e20008000013 */
[----:B------:R2:W-:Y:S06]  /*4d60*/  MEMBAR.ALL.CTA ;  /* 0x0000000000007992 */ /* 0x0005ec0000008000 */
[----:B--2---:R-:W2:Y:S01]  /*4d70*/  FENCE.VIEW.ASYNC.S ;  /* 0x00000000000073c6 */ /* 0x004ea20000000000 */
[----:B------:R-:W-:Y:S01]  /*4d80*/  @UP0 UMOV UR6, UR22 ;  /* 0x0000001600060c82 */ /* 0x000fe20008000000 */
[----:B------:R-:W-:Y:S01]  /*4d90*/  @UP0 UMOV UR7, UR23 ;  /* 0x0000001700070c82 */ /* 0x000fe20008000000 */
[----:B------:R-:W-:-:S02]  /*4da0*/  USHF.R.U32.HI UR16, URZ, 0x4, UR8 ;  /* 0x000000043f107899 */ /* 0x000fc40008011608 */
[----:B------:R-:W-:Y:S01]  /*4db0*/  USGXT.U32 UR17, UR17, 0xe ;  /* 0x0000000e1111789a */ /* 0x000fe20008000000 */
[----:B-1----:R-:W-:Y:S01]  /*4dc0*/  IMAD.U32 R0, RZ, RZ, UR4 ;  /* 0x00000004ff007e24 */ /* 0x002fe2000f8e00ff */
[----:B------:R-:W-:Y:S02]  /*4dd0*/  USGXT.U32 UR16, UR16, 0xe ;  /* 0x0000000e1010789a */ /* 0x000fe40008000000 */
[----:B------:R-:W-:Y:S02]  /*4de0*/  ULOP3.LUT UR18, UR17, 0x1000000, URZ, 0xfc, !UPT ;  /* 0x0100000011127892 */ /* 0x000fe4000f8efc3f */
[----:B------:R-:W-:Y:S01]  /*4df0*/  SHF.L.U32 R0, R0, 0x1f, RZ ;  /* 0x0000001f00007819 */ /* 0x000fe200000006ff */
[----:B--2---:R-:W-:Y:S06]  /*4e00*/  BAR.SYNC.DEFER_BLOCKING 0x0 ;  /* 0x0000000000007b1d */ /* 0x004fec0000010000 */
[----:B------:R1:W-:Y:S02]  /*4e10*/  @UP1 UTMALDG.2D [UR8], [UR6] ;  /* 0x00000008060015b4 */ /* 0x0003e40008008000 */
[----:B------:R-:W-:Y:S06]  /*4e20*/  BAR.SYNC.DEFER_BLOCKING 0x0 ;  /* 0x0000000000007b1d */ /* 0x000fec0000010000 */
[----:B------:R1:W-:Y:S02]  /*4e30*/  UTMALDG.2D [UR12], [UR24] ;  /* 0x0000000c180075b4 */ /* 0x0003e40008008000 */
[----:B------:R-:W-:Y:S06]  /*4e40*/  BAR.SYNC.DEFER_BLOCKING 0x0 ;  /* 0x0000000000007b1d */ /* 0x000fec0000010000 */
[----:B------:R-:W2:Y:S02]  /*4e50*/  SYNCS.PHASECHK.TRANS64.TRYWAIT P0, [UR19+0x18000], R0 ;  /* 0x01800000ff0075a7 */ /* 0x000ea40008000153 */
[----:B-12---:R-:W-:Y:S05]  /*4e60*/  @!P0 BRA `(.L_x_48) ;  /* 0x0000007000088947 */ /* 0x006fea0003800000 */
.L_x_50:
[----:B------:R-:W-:Y:S01]  /*4e70*/  STL.64 [R1+0x6c8], R150 ;  /* 0x0006c89601007387 */ /* 0x000fe20000100a00 */
[----:B------:R-:W-:Y:S01]  /*4e80*/  UMOV UR12, UR16 ;  /* 0x00000010000c7c82 */ /* 0x000fe20008000000 */
[----:B------:R-:W-:Y:S01]  /*4e90*/  UMOV UR13, 0x80000020 ;  /* 0x80000020000d7882 */ /* 0x000fe20000000000 */
[----:B------:R-:W-:Y:S01]  /*4ea0*/  UMOV UR14, UR18 ;  /* 0x00000012000e7c82 */ /* 0x000fe20008000000 */
[----:B------:R-:W-:Y:S01]  /*4eb0*/  STL.64 [R1+0x6c0], R148 ;  /* 0x0006c09401007387 */ /* 0x000fe20000100a00 */
[----:B------:R-:W-:Y:S01]  /*4ec0*/  UMOV UR15, 0x40000040 ;  /* 0x40000040000f7882 */ /* 0x000fe20000000000 */
[----:B------:R-:W-:Y:S01]  /*4ed0*/  UMOV UR8, URZ ;  /* 0x0000003f00087c82 */ /* 0x000fe20008000000 */
[----:B------:R-:W-:Y:S01]  /*4ee0*/  UMOV UR19, 0x40000040 ;  /* 0x4000004000137882 */ /* 0x000fe20000000000 */
[----:B------:R-:W-:Y:S01]  /*4ef0*/  STL.64 [R1+0x6b8], R146 ;  /* 0x0006b89201007387 */ /* 0x000fe20000100a00 */
[----:B------:R-:W-:Y:S01]  /*4f00*/  UMOV UR6, UR17 ;  /* 0x0000001100067c82 */ /* 0x000fe20008000000 */
[----:B------:R-:W-:Y:S01]  /*4f10*/  UMOV UR7, URZ ;  /* 0x0000003f00077c82 */ /* 0x000fe20008000000 */
[----:B------:R-:W1:Y:S01]  /*4f20*/  LDC R0, c[0x0][0x230] ;  /* 0x00008c00ff007b82 */ /* 0x000e620000000800 */
[----:B------:R-:W-:Y:S04]  /*4f30*/  STL.64 [R1+0x6b0], R144 ;  /* 0x0006b09001007387 */ /* 0x000fe80000100a00 */
        /* <DEDUP_REMOVED lines=9> */
[----:B------:R2:W-:Y:S04]  /*4fd0*/  STL.64 [R1+0x660], R124 ;  /* 0x0006607c01007387 */ /* 0x0005e80000100a00 */
[----:B--2---:R-:W2:Y:S04]  /*4fe0*/  LDL.LU.64 R124, [R1] ;  /* 0x00000000017c7983 */ /* 0x004ea80000300a00 */
[----:B------:R-:W3:Y:S04]  /*4ff0*/  LDL.LU.64 R126, [R1+0x8] ;  /* 0x00000800017e7983 */ /* 0x000ee80000300a00 */
[----:B------:R-:W5:Y:S04]  /*5000*/  LDL.LU.64 R128, [R1+0x10] ;  /* 0x0000100001807983 */ /* 0x000f680000300a00 */
[----:B------:R-:W4:Y:S04]  /*5010*/  LDL.LU.64 R130, [R1+0x18] ;  /* 0x0000180001827983 */ /* 0x000f280000300a00 */
[----:B------:R-:W2:Y:S04]  /*5020*/  LDL.LU.64 R132, [R1+0x20] ;  /* 0x0000200001847983 */ /* 0x000ea80000300a00 */
        /* <DEDUP_REMOVED lines=9> */
[----:B---3--:R-:W-:Y:S04]  /*50c0*/  STL.64 [R1+0x8c8], R150 ;  /* 0x0008c89601007387 */ /* 0x008fe80000100a00 */
[----:B--2---:R-:W-:Y:S04]  /*50d0*/  STL.64 [R1+0x8c0], R148 ;  /* 0x0008c09401007387 */ /* 0x004fe80000100a00 */
[----:B----4-:R-:W-:Y:S04]  /*50e0*/  STL.64 [R1+0x8b8], R146 ;  /* 0x0008b89201007387 */ /* 0x010fe80000100a00 */
[----:B-----5:R-:W-:Y:S04]  /*50f0*/  STL.64 [R1+0x8b0], R144 ;  /* 0x0008b09001007387 */ /* 0x020fe80000100a00 */
        /* <DEDUP_REMOVED lines=60> */
[----:B--2---:R-:W2:Y:S04]  /*54c0*/  LDL.LU.64 R24, [R1+0x200] ;  /* 0x0002000001187983 */ /* 0x004ea80000300a00 */
[----:B------:R-:W3:Y:S04]  /*54d0*/  LDL.LU.64 R26, [R1+0x208] ;  /* 0x00020800011a7983 */ /* 0x000ee80000300a00 */
[----:B------:R-:W4:Y:S04]  /*54e0*/  LDL.LU.64 R28, [R1+0x210] ;  /* 0x00021000011c7983 */ /* 0x000f280000300a00 */
[----:B------:R-:W5:Y:S04]  /*54f0*/  LDL.LU.64 R30, [R1+0x218] ;  /* 0x00021800011e7983 */ /* 0x000f680000300a00 */
[----:B------:R-:W2:Y:S04]  /*5500*/  LDL.LU.64 R32, [R1+0x220] ;  /* 0x0002200001207983 */ /* 0x000ea80000300a00 */
        /* <DEDUP_REMOVED lines=59> */
[----:B-----5:R-:W-:Y:S04]  /*58c0*/  STL.64 [R1+0xac8], R150 ;  /* 0x000ac89601007387 */ /* 0x020fe80000100a00 */
[----:B----4-:R-:W-:Y:S04]  /*58d0*/  STL.64 [R1+0xac0], R148 ;  /* 0x000ac09401007387 */ /* 0x010fe80000100a00 */
[----:B---3--:R-:W-:Y:S04]  /*58e0*/  STL.64 [R1+0xab8], R146 ;  /* 0x000ab89201007387 */ /* 0x008fe80000100a00 */
[----:B--2---:R-:W-:Y:S04]  /*58f0*/  STL.64 [R1+0xab0], R144 ;  /* 0x000ab09001007387 */ /* 0x004fe80000100a00 */
        /* <DEDUP_REMOVED lines=61> */
[----:B------:R-:W2:Y:S04]  /*5cd0*/  LDL.LU.64 R26, [R1+0x408] ;  /* 0x00040800011a7983 */ /* 0x000ea80000300a00 */
        /* <DEDUP_REMOVED lines=61> */
[----:B------:R-:W2:Y:S01]  /*60b0*/  LDL.LU.64 R150, [R1+0x5f8] ;  /* 0x0005f80001967983 */ /* 0x000ea20000300a00 */
[----:B------:R-:W-:Y:S01]  /*60c0*/  UIADD3 UR16, UP0, UR16, 0x2, URZ ;  /* 0x0000000210107890 */ /* 0x000fe2000ff1e03f */
[----:B------:R-:W-:-:S02]  /*60d0*/  UMOV UR18, 0x1000080 ;  /* 0x0100008000127882 */ /* 0x000fc40000000000 */
[----:B------:R-:W3:Y:S01]  /*60e0*/  LDL.LU.64 R152, [R1+0x70] ;  /* 0x0000700001987983 */ /* 0x000ee20000300a00 */
[----:B------:R-:W-:Y:S02]  /*60f0*/  UIADD3.64 UR18, UR6, UR18, URZ ;  /* 0x0000001206127297 */ /* 0x000fe4000fffe03f */
[----:B------:R-:W-:Y:S01]  /*6100*/  UIADD3.X UR17, UR8, -0x7fffffe0, URZ, UP0, !UPT ;  /* 0x8000002008117890 */ /* 0x000fe200087fe43f */
[----:B------:R-:W3:Y:S04]  /*6110*/  LDL.LU.64 R154, [R1+0x78] ;  /* 0x00007800019a7983 */ /* 0x000ee80000300a00 */
        /* <DEDUP_REMOVED lines=47> */
[----:B------:R-:W3:Y:S01]  /*6410*/  LDL.LU.64 R250, [R1+0x1f8] ;  /* 0x0001f80001fa7983 */ /* 0x000ee20000300a00 */
[----:B--2---:R-:W-:-:S06]  /*6420*/  WARPGROUP.ARRIVE ;  /* 0x00000000000079c5 */ /* 0x004fcc0000000000 */
[----:B------:R-:W-:Y:S03]  /*6430*/  HGMMA.64x256x16.F32.BF16 R24, gdesc[UR12].tnspB, R24, gsb0 ;  /* 0x43e000000c1879f0 */ /* 0x000fe60008001818 */
[----:B------:R-:W-:Y:S02]  /*6440*/  WARPGROUP.DEPBAR.LE gsb0, 0x0 ;  /* 0x00008000000079c5 */ /* 0x000fe40000010000 */
[----:B------:R-:W-:-:S15]  /*6450*/  WARPGROUP.ARRIVE ;  /* 0x00000000000079c5 */ /* 0x000fde0000000000 */
[----:B------:R-:W-:-:S08]  /*6460*/  NOP ;  /* 0x0000000000007918 */ /* 0x000fd00000000000 */
[----:B------:R-:W-:Y:S03]  /*6470*/  HGMMA.64x256x16.F32.BF16 R24, gdesc[UR16].tnspB, R24, gsb0 ;  /* 0x43e00000101879f0 */ /* 0x000fe60008001818 */
[----:B------:R-:W-:Y:S02]  /*6480*/  WARPGROUP.DEPBAR.LE gsb0, 0x0 ;  /* 0x00008000000079c5 */ /* 0x000fe40000010000 */
        /* <DEDUP_REMOVED lines=128> */
[----:B------:R-:W-:-:S02]  /*6c90*/  UIADD3.64 UR12, UR16, 0xfe, URZ ;  /* 0x000000fe100c7897 */ /* 0x000fc4000fffe03f */
[----:B------:R-:W-:Y:S01]  /*6ca0*/  UIADD3.64 UR28, UR16, 0x100, URZ ;  /* 0x00000100101c7897 */ /* 0x000fe2000fffe03f */
[----:B------:R-:W-:Y:S01]  /*6cb0*/  UMOV UR30, UR18 ;  /* 0x00000012001e7c82 */ /* 0x000fe20008000000 */
[----:B------:R-:W-:Y:S01]  /*6cc0*/  UMOV UR31, UR19 ;  /* 0x00000013001f7c82 */ /* 0x000fe20008000000 */
        /* <DEDUP_REMOVED lines=71> */
[----:B--2---:R-:W3:Y:S04]  /*7140*/  LDL.LU.64 R150, [R1+0x8c8] ;  /* 0x0008c80001967983 */ /* 0x004ee80000300a00 */
        /* <DEDUP_REMOVED lines=13> */
[----:B------:R-:W-:-:S02]  /*7220*/  UIADD3.64 UR12, UR16, 0x1fe, URZ ;  /* 0x000001fe100c7897 */ /* 0x000fc4000fffe03f */
[----:B------:R-:W-:Y:S01]  /*7230*/  UIADD3.64 UR28, UR16, 0x200, URZ ;  /* 0x00000200101c7897 */ /* 0x000fe2000fffe03f */
[----:B------:R-:W2:Y:S01]  /*7240*/  LDL.LU.64 R122, [R1+0x858] ;  /* 0x00085800017a7983 */ /* 0x000ea20000300a00 */
[----:B------:R-:W-:Y:S01]  /*7250*/  UMOV UR30, UR18 ;  /* 0x00000012001e7c82 */ /* 0x000fe20008000000 */
[----:B------:R-:W-:Y:S02]  /*7260*/  UMOV UR31, UR19 ;  /* 0x00000013001f7c82 */ /* 0x000fe40008000000 */
        /* <DEDUP_REMOVED lines=49> */
[----:B---3--:R-:W-:-:S06]  /*7580*/  WARPGROUP.ARRIVE ;  /* 0x00000000000079c5 */ /* 0x008fcc0000000000 */
[----:B------:R-:W-:Y:S03]  /*7590*/  HGMMA.64x256x16.F32.BF16 R124, gdesc[UR12].tnspB, R124, gsb0 ;  /* 0x43e000000c7c79f0 */ /* 0x000fe6000800187c */
[----:B------:R-:W-:Y:S02]  /*75a0*/  WARPGROUP.DEPBAR.LE gsb0, 0x0 ;  /* 0x00008000000079c5 */ /* 0x000fe40000010000 */
[----:B------:R-:W-:-:S15]  /*75b0*/  WARPGROUP.ARRIVE ;  /* 0x00000000000079c5 */ /* 0x000fde0000000000 */
[----:B------:R-:W-:-:S08]  /*75c0*/  NOP ;  /* 0x0000000000007918 */ /* 0x000fd00000000000 */
[----:B------:R-:W-:Y:S03]  /*75d0*/  HGMMA.64x256x16.F32.BF16 R124, gdesc[UR28].tnspB, R124, gsb0 ;  /* 0x43e000001c7c79f0 */ /* 0x000fe6000800187c */
[----:B------:R-:W-:Y:S02]  /*75e0*/  WARPGROUP.DEPBAR.LE gsb0, 0x0 ;  /* 0x00008000000079c5 */ /* 0x000fe40000010000 */
[----:B------:R-:W-:Y:S04]  /*75f0*/  STL.64 [R1], R124 ;  /* 0x0000007c01007387 */ /* 0x000fe80000100a00 */
        /* <DEDUP_REMOVED lines=63> */
[----:B---3--:R-:W2:Y:S04]  /*79f0*/  LDL.LU.64 R150, [R1+0x6c8] ;  /* 0x0006c80001967983 */ /* 0x008ea80000300a00 */
        /* <DEDUP_REMOVED lines=14> */
[----:B------:R-:W-:Y:S02]  /*7ae0*/  UIADD3.64 UR16, UR16, 0x300, URZ ;  /* 0x0000030010107897 */ /* 0x000fe4000fffe03f */
[----:B------:R-:W-:Y:S02]  /*7af0*/  UIADD3 UR10, UR10, 0x20, URZ ;  /* 0x000000200a0a7890 */ /* 0x000fe4000fffe03f */
[----:B------:R-:W-:-:S04]  /*7b00*/  UIADD3 UR5, UR5, 0x1, URZ ;  /* 0x0000000105057890 */ /* 0x000fc8000fffe03f */
[----:B-1----:R-:W-:Y:S01]  /*7b10*/  ISETP.LE.AND P0, PT, R0, UR10, PT ;  /* 0x0000000a00007c0c */ /* 0x002fe2000bf03270 */
[----:B------:R-:W-:-:S04]  /*7b20*/  UISETP.NE.U32.AND UP0, UPT, UR5, 0x3, UPT ;  /* 0x000000030500788c */ /* 0x000fc8000bf05070 */
[----:B------:R-:W-:Y:S02]  /*7b30*/  USEL UR6, URZ, 0x1, UP0 ;  /* 0x000000013f067887 */ /* 0x000fe40008000000 */
[----:B------:R-:W-:Y:S02]  /*7b40*/  USEL UR5, UR5, URZ, UP0 ;  /* 0x0000003f05057287 */ /* 0x000fe40008000000 */
[----:B------:R-:W-:Y:S01]  /*7b50*/  ULOP3.LUT UR4, UR4, UR6, URZ, 0x3c, !UPT ;  /* 0x0000000604047292 */ /* 0x000fe2000f8e3c3f */
[----:B--2---:R-:W-:-:S06]  /*7b60*/  WARPGROUP.ARRIVE ;  /* 0x00000000000079c5 */ /* 0x004fcc0000000000 */
[----:B------:R-:W-:Y:S03]  /*7b70*/  HGMMA.64x256x16.F32.BF16 R24, gdesc[UR12].tnspB, R24, gsb0 ;  /* 0x43e000000c1879f0 */ /* 0x000fe60008001818 */
[----:B------:R-:W-:Y:S02]  /*7b80*/  WARPGROUP.DEPBAR.LE gsb0, 0x0 ;  /* 0x00008000000079c5 */ /* 0x000fe40000010000 */
[----:B------:R-:W-:-:S15]  /*7b90*/  WARPGROUP.ARRIVE ;  /* 0x00000000000079c5 */ /* 0x000fde0000000000 */
[----:B------:R-:W-:-:S08]  /*7ba0*/  NOP ;  /* 0x0000000000007918 */ /* 0x000fd00000000000 */
[----:B------:R-:W-:Y:S03]  /*7bb0*/  HGMMA.64x256x16.F32.BF16 R24, gdesc[UR16].tnspB, R24, gsb0 ;  /* 0x43e00000101879f0 */ /* 0x000fe60008001818 */
[----:B------:R-:W-:Y:S02]  /*7bc0*/  WARPGROUP.DEPBAR.LE gsb0, 0x0 ;  /* 0x00008000000079c5 */ /* 0x000fe40000010000 */
[----:B----4-:R-:W-:Y:S05]  /*7bd0*/  @!P0 BRA `(.L_x_49) ;  /* 0xffffffd0001c8947 */ /* 0x010fea000383ffff */
.L_x_47:
[----:B------:R-:W5:Y:S04]  /*7be0*/  LDL.LU R156, [R1+0x44c] ;  /* 0x00044c00019c7983 */ /* 0x000f680000300800 */
[----:B------:R-:W2:Y:S04]  /*7bf0*/  LDL.LU R155, [R1+0x448] ;  /* 0x00044800019b7983 */ /* 0x000ea80000300800 */
        /* <DEDUP_REMOVED lines=17> */
[----:B----4-:R-:W4:Y:S04]  /*7d10*/  LDL.LU R7, [R1+0x570] ;  /* 0x0005700001077983 */ /* 0x010f280000300800 */
[----:B------:R-:W4:Y:S04]  /*7d20*/  LDL.LU R6, [R1+0x5c4] ;  /* 0x0005c40001067983 */ /* 0x000f280000300800 */
[----:B------:R-:W4:Y:S04]  /*7d30*/  LDL.LU R5, [R1+0x5c0] ;  /* 0x0005c00001057983 */ /* 0x000f280000300800 */
[----:B------:R-:W4:Y:S04]  /*7d40*/  LDL.LU R4, [R1+0x5d4] ;  /* 0x0005d40001047983 */ /* 0x000f280000300800 */
[----:B-1-3--:R-:W3:Y:S04]  /*7d50*/  LDL.LU R0, [R1+0x5d0] ;  /* 0x0005d00001007983 */ /* 0x00aee80000300800 */
[----:B------:R-:W4:Y:S04]  /*7d60*/  LDL.LU R22, [R1+0x47c] ;  /* 0x00047c0001167983 */ /* 0x000f280000300800 */
[----:B------:R-:W3:Y:S04]  /*7d70*/  LDL.LU R21, [R1+0x478] ;  /* 0x0004780001157983 */ /* 0x000ee80000300800 */
[----:B------:R-:W5:Y:S04]  /*7d80*/  LDL.LU R158, [R1+0x404] ;  /* 0x00040400019e7983 */ /* 0x000f680000300800 */
[----:B------:R-:W5:Y:S04]  /*7d90*/  LDL.LU R157, [R1+0x400] ;  /* 0x00040000019d7983 */ /* 0x000f680000300800 */
[----:B------:R1:W-:Y:S04]  /*7da0*/  STL [R1+0x7e8], R55 ;  /* 0x0007e83701007387 */ /* 0x0003e80000100800 */
[----:B------:R-:W-:Y:S04]  /*7db0*/  STL [R1+0x7e4], R56 ;  /* 0x0007e43801007387 */ /* 0x000fe80000100800 */
        /* <DEDUP_REMOVED lines=72> */
[----:B------:R-:W-:Y:S01]  /*8240*/  STL [R1+0x6c0], R129 ;  /* 0x0006c08101007387 */ /* 0x000fe20000100800 */
[----:B-----5:R-:W-:-:S03]  /*8250*/  F2FP.BF16.F32.PACK_AB R2, R158, R157 ;  /* 0x0000009d9e02723e */ /* 0x020fc600000010ff */
        /* <DEDUP_REMOVED lines=19> */
[----:B------:R5:W-:Y:S04]  /*8390*/  STL [R1+0x670], R149 ;  /* 0x0006709501007387 */ /* 0x000be80000100800 */
[----:B------:R4:W-:Y:S04]  /*83a0*/  STL [R1+0x66c], R150 ;  /* 0x00066c9601007387 */ /* 0x0009e80000100800 */
[----:B------:R3:W-:Y:S04]  /*83b0*/  STL [R1+0x668], R151 ;  /* 0x0006689701007387 */ /* 0x0007e80000100800 */
[----:B------:R3:W-:Y:S04]  /*83c0*/  STL [R1+0x650], R2 ;  /* 0x0006500201007387 */ /* 0x0007e80000100800 */
[----:B------:R-:W5:Y:S04]  /*83d0*/  LDL.LU R178, [R1+0x40c] ;  /* 0x00040c0001b27983 */ /* 0x000f680000300800 */
[----:B------:R-:W5:Y:S04]  /*83e0*/  LDL.LU R177, [R1+0x408] ;  /* 0x0004080001b17983 */ /* 0x000f680000300800 */
[----:B------:R-:W4:Y:S04]  /*83f0*/  LDL.LU R176, [R1+0x414] ;  /* 0x0004140001b07983 */ /* 0x000f280000300800 */
[----:B------:R-:W4:Y:S04]  /*8400*/  LDL.LU R175, [R1+0x410] ;  /* 0x0004100001af7983 */ /* 0x000f280000300800 */
[----:B------:R-:W3:Y:S04]  /*8410*/  LDL.LU R174, [R1+0x41c] ;  /* 0x00041c0001ae7983 */ /* 0x000ee80000300800 */
        /* <DEDUP_REMOVED lines=10> */
[----:B------:R-:W3:Y:S01]  /*84c0*/  LDL.LU R163, [R1+0x440] ;  /* 0x0004400001a37983 */ /* 0x000ee20000300800 */
[----:B------:R-:W-:-:S02]  /*84d0*/  IMAD.MOV.U32 R162, RZ, RZ, R156 ;  /* 0x000000ffffa27224 */ /* 0x000fc400078e009c */
[----:B--2---:R-:W-:Y:S01]  /*84e0*/  IMAD.MOV.U32 R161, RZ, RZ, R155 ;  /* 0x000000ffffa17224 */ /* 0x004fe200078e009b */
[----:B------:R-:W2:Y:S04]  /*84f0*/  LDL.LU R160, [R1+0x454] ;  /* 0x0004540001a07983 */ /* 0x000ea80000300800 */
[----:B------:R-:W2:Y:S01]  /*8500*/  LDL.LU R159, [R1+0x450] ;  /* 0x00045000019f7983 */ /* 0x000ea20000300800 */
[----:B------:R-:W-:Y:S02]  /*8510*/  IMAD.MOV.U32 R158, RZ, RZ, R154 ;  /* 0x000000ffff9e7224 */ /* 0x000fe400078e009a */
[----:B------:R-:W-:Y:S01]  /*8520*/  IMAD.MOV.U32 R157, RZ, RZ, R153 ;  /* 0x000000ffff9d7224 */ /* 0x000fe200078e0099 */
[----:B------:R-:W2:Y:S01]  /*8530*/  LDL.LU R156, [R1+0x464] ;  /* 0x00046400019c7983 */ /* 0x000ea20000300800 */
[----:B------:R-:W-:-:S02]  /*8540*/  IMAD.MOV.U32 R154, RZ, RZ, R152 ;  /* 0x000000ffff9a7224 */ /* 0x000fc400078e0098 */
[----:B------:R-:W-:Y:S01]  /*8550*/  IMAD.MOV.U32 R153, RZ, RZ, R23 ;  /* 0x000000ffff997224 */ /* 0x000fe200078e0017 */
[----:B------:R-:W2:Y:S04]  /*8560*/  LDL.LU R155, [R1+0x460] ;  /* 0x00046000019b7983 */ /* 0x000ea80000300800 */
[----:B------:R-:W2:Y:S04]  /*8570*/  LDL.LU R152, [R1+0x474] ;  /* 0x0004740001987983 */ /* 0x000ea80000300800 */
[----:B------:R-:W2:Y:S01]  /*8580*/  LDL.LU R23, [R1+0x470] ;  /* 0x0004700001177983 */ /* 0x000ea20000300800 */
[----:B-1----:R-:W-:-:S02]  /*8590*/  F2FP.BF16.F32.PACK_AB R55, R162, R161 ;  /* 0x000000a1a237723e */ /* 0x002fc400000010ff */
[----:B------:R-:W-:Y:S01]  /*85a0*/  F2FP.BF16.F32.PACK_AB R24, R25, R24 ;  /* 0x000000181918723e */ /* 0x000fe200000010ff */
[----:B------:R-:W-:Y:S01]  /*85b0*/  BAR.SYNC.DEFER_BLOCKING 0x0 ;  /* 0x0000000000007b1d */ /* 0x000fe20000010000 */
[----:B-----5:R-:W-:Y:S02]  /*85c0*/  F2FP.BF16.F32.PACK_AB R149, R178, R177 ;  /* 0x000000b1b295723e */ /* 0x020fe400000010ff */
[----:B----4-:R-:W-:Y:S01]  /*85d0*/  F2FP.BF16.F32.PACK_AB R150, R176, R175 ;  /* 0x000000afb096723e */ /* 0x010fe200000010ff */
[----:B------:R-:W-:Y:S01]  /*85e0*/  IMAD.MOV.U32 R176, RZ, RZ, R22 ;  /* 0x000000ffffb07224 */ /* 0x000fe200078e0016 */
[----:B---3--:R-:W-:Y:S01]  /*85f0*/  F2FP.BF16.F32.PACK_AB R151, R174, R173 ;  /* 0x000000adae97723e */ /* 0x008fe200000010ff */
[----:B------:R-:W-:Y:S01]  /*8600*/  IMAD.MOV.U32 R175, RZ, RZ, R21 ;  /* 0x000000ffffaf7224 */ /* 0x000fe200078e0015 */
[----:B------:R-:W-:Y:S01]  /*8610*/  F2FP.BF16.F32.PACK_AB R129, R172, R171 ;  /* 0x000000abac81723e */ /* 0x000fe200000010ff */
[----:B------:R-:W1:Y:S01]  /*8620*/  @!P1 SYNCS.CCTL.IV [UR20+0x18000] ;  /* 0x01800000ff0099b1 */ /* 0x000e620008000014 */
[----:B------:R-:W-:-:S02]  /*8630*/  F2FP.BF16.F32.PACK_AB R130, R170, R169 ;  /* 0x000000a9aa82723e */ /* 0x000fc400000010ff */
[----:B------:R-:W-:Y:S02]  /*8640*/  F2FP.BF16.F32.PACK_AB R131, R168, R167 ;  /* 0x000000a7a883723e */ /* 0x000fe400000010ff */
[----:B------:R-:W-:Y:S02]  /*8650*/  F2FP.BF16.F32.PACK_AB R132, R166, R165 ;  /* 0x000000a5a684723e */ /* 0x000fe400000010ff */
[----:B------:R-:W-:Y:S02]  /*8660*/  F2FP.BF16.F32.PACK_AB R2, R164, R163 ;  /* 0x000000a3a402723e */ /* 0x000fe400000010ff */
[----:B--2---:R-:W-:-:S03]  /*8670*/  F2FP.BF16.F32.PACK_AB R3, R160, R159 ;  /* 0x0000009fa003723e */ /* 0x004fc600000010ff */
[----:B------:R2:W-:Y:S04]  /*8680*/  STL [R1+0x630], R2 ;  /* 0x0006300201007387 */ /* 0x0005e80000100800 */
[----:B------:R3:W-:Y:S04]  /*8690*/  STL [R1+0x634], R55 ;  /* 0x0006343701007387 */ /* 0x0007e80000100800 */
[----:B------:R4:W-:Y:S01]  /*86a0*/  STL [R1+0x638], R3 ;  /* 0x0006380301007387 */ /* 0x0009e20000100800 */
[----:B--2---:R-:W-:Y:S02]  /*86b0*/  F2FP.BF16.F32.PACK_AB R2, R158, R157 ;  /* 0x0000009d9e02723e */ /* 0x004fe400000010ff */
[----:B------:R-:W-:Y:S01]  /*86c0*/  F2FP.BF16.F32.PACK_AB R252, R176, R175 ;  /* 0x000000afb0fc723e */ /* 0x000fe200000010ff */
[----:B------:R-:W-:Y:S01]  /*86d0*/  IMAD.MOV.U32 R178, RZ, RZ, R14 ;  /* 0x000000ffffb27224 */ /* 0x000fe200078e000e */
[----:B---3--:R-:W-:Y:S01]  /*86e0*/  F2FP.BF16.F32.PACK_AB R55, R156, R155 ;  /* 0x0000009b9c37723e */ /* 0x008fe200000010ff */
[----:B------:R2:W-:Y:S01]  /*86f0*/  STL [R1+0x63c], R2 ;  /* 0x00063c0201007387 */ /* 0x0005e20000100800 */
[----:B----4-:R-:W-:-:S03]  /*8700*/  F2FP.BF16.F32.PACK_AB R3, R154, R153 ;  /* 0x000000999a03723e */ /* 0x010fc600000010ff */
[----:B------:R3:W-:Y:S04]  /*8710*/  STL [R1+0x620], R55 ;  /* 0x0006203701007387 */ /* 0x0007e80000100800 */
[----:B------:R-:W-:Y:S01]  /*8720*/  STL [R1+0x624], R3 ;  /* 0x0006240301007387 */ /* 0x000fe20000100800 */
[----:B--2---:R-:W-:Y:S01]  /*8730*/  F2FP.BF16.F32.PACK_AB R2, R152, R23 ;  /* 0x000000179802723e */ /* 0x004fe200000010ff */
[----:B------:R-:W-:Y:S01]  /*8740*/  IMAD.MOV.U32 R177, RZ, RZ, R13 ;  /* 0x000000ffffb17224 */ /* 0x000fe200078e000d */
[----:B------:R-:W-:Y:S01]  /*8750*/  F2FP.BF16.F32.PACK_AB R25, R27, R26 ;  /* 0x0000001a1b19723e */ /* 0x000fe200000010ff */
[----:B-1----:R-:W-:Y:S06]  /*8760*/  BAR.SYNC.DEFER_BLOCKING 0x0 ;  /* 0x0000000000007b1d */ /* 0x002fec0000010000 */
[----:B------:R1:W-:Y:S04]  /*8770*/  STL [R1+0x628], R2 ;  /* 0x0006280201007387 */ /* 0x0003e80000100800 */
[----:B------:R-:W2:Y:S04]  /*8780*/  LDL.LU R174, [R1+0x484] ;  /* 0x0004840001ae7983 */ /* 0x000ea80000300800 */
[----:B------:R-:W2:Y:S04]  /*8790*/  LDL.LU R173, [R1+0x480] ;  /* 0x0004800001ad7983 */ /* 0x000ea80000300800 */
[----:B------:R-:W4:Y:S04]  /*87a0*/  LDL.LU R172, [R1+0x48c] ;  /* 0x00048c0001ac7983 */ /* 0x000f280000300800 */
[----:B------:R-:W4:Y:S01]  /*87b0*/  LDL.LU R171, [R1+0x488] ;  /* 0x0004880001ab7983 */ /* 0x000f220000300800 */
[----:B------:R-:W-:-:S02]  /*87c0*/  IMAD.MOV.U32 R156, RZ, RZ, R20 ;  /* 0x000000ffff9c7224 */ /* 0x000fc400078e0014 */
[----:B------:R-:W-:Y:S01]  /*87d0*/  IMAD.MOV.U32 R155, RZ, RZ, R19 ;  /* 0x000000ffff9b7224 */ /* 0x000fe200078e0013 */
[----:B------:R-:W5:Y:S01]  /*87e0*/  LDL.LU R170, [R1+0x494] ;  /* 0x0004940001aa7983 */ /* 0x000f620000300800 */
[----:B------:R-:W-:Y:S02]  /*87f0*/  IMAD.MOV.U32 R152, RZ, RZ, R18 ;  /* 0x000000ffff987224 */ /* 0x000fe400078e0012 */
[----:B------:R-:W-:Y:S01]  /*8800*/  IMAD.MOV.U32 R23, RZ, RZ, R17 ;  /* 0x000000ffff177224 */ /* 0x000fe200078e0011 */
[----:B------:R-:W5:Y:S01]  /*8810*/  LDL.LU R169, [R1+0x490] ;  /* 0x0004900001a97983 */ /* 0x000f620000300800 */
[----:B------:R-:W-:Y:S02]  /*8820*/  IMAD.MOV.U32 R14, RZ, RZ, R4 ;  /* 0x000000ffff0e7224 */ /* 0x000fe400078e0004 */
[----:B------:R-:W-:Y:S01]  /*8830*/  IMAD.MOV.U32 R13, RZ, RZ, R0 ;  /* 0x000000ffff0d7224 */ /* 0x000fe200078e0000 */
[----:B------:R-:W5:Y:S01]  /*8840*/  LDL.LU R168, [R1+0x49c] ;  /* 0x00049c0001a87983 */ /* 0x000f620000300800 */
[----:B------:R-:W-:Y:S01]  /*8850*/  F2FP.BF16.F32.PACK_AB R26, R29, R28 ;  /* 0x0000001c1d1a723e */ /* 0x000fe200000010ff */
[----:B------:R-:W1:Y:S02]  /*8860*/  @!P1 SYNCS.CCTL.IV [UR20+0x18008] ;  /* 0x01800800ff0099b1 */ /* 0x000e640008000014 */
[----:B------:R-:W5:Y:S04]  /*8870*/  LDL.LU R167, [R1+0x498] ;  /* 0x0004980001a77983 */ /* 0x000f680000300800 */
        /* <DEDUP_REMOVED lines=15> */
[----:B------:R-:W5:Y:S01]  /*8970*/  LDL.LU R19, [R1+0x4e8] ;  /* 0x0004e80001137983 */ /* 0x000f620000300800 */
[----:B------:R-:W-:-:S02]  /*8980*/  IMAD.MOV.U32 R18, RZ, RZ, R16 ;  /* 0x000000ffff127224 */ /* 0x000fc400078e0010 */
[----:B------:R-:W-:Y:S01]  /*8990*/  IMAD.MOV.U32 R17, RZ, RZ, R15 ;  /* 0x000000ffff117224 */ /* 0x000fe200078e000f */
[----:B------:R-:W5:Y:S04]  /*89a0*/  LDL.LU R16, [R1+0x4fc] ;  /* 0x0004fc0001107983 */ /* 0x000f680000300800 */
[----:B------:R-:W5:Y:S01]  /*89b0*/  LDL.LU R15, [R1+0x4f8] ;  /* 0x0004f800010f7983 */ /* 0x000f620000300800 */
[----:B---3--:R-:W-:-:S03]  /*89c0*/  F2FP.BF16.F32.PACK_AB R55, R156, R155 ;  /* 0x0000009b9c37723e */ /* 0x008fc600000010ff */
[----:B------:R-:W-:Y:S01]  /*89d0*/  STL [R1+0x660], R252 ;  /* 0x000660fc01007387 */ /* 0x000fe20000100800 */
[----:B------:R-:W-:Y:S02]  /*89e0*/  F2FP.BF16.F32.PACK_AB R27, R31, R30 ;  /* 0x0000001e1f1b723e */ /* 0x000fe400000010ff */
[----:B------:R-:W-:Y:S01]  /*89f0*/  F2FP.BF16.F32.PACK_AB R32, R33, R32 ;  /* 0x000000202120723e */ /* 0x000fe200000010ff */
[----:B-1----:R-:W-:Y:S01]  /*8a00*/  BAR.SYNC.DEFER_BLOCKING 0x0 ;  /* 0x0000000000007b1d */ /* 0x002fe20000010000 */
[----:B--2---:R-:W-:Y:S02]  /*8a10*/  F2FP.BF16.F32.PACK_AB R145, R174, R173 ;  /* 0x000000adae91723e */ /* 0x004fe400000010ff */
[----:B----4-:R-:W-:Y:S02]  /*8a20*/  F2FP.BF16.F32.PACK_AB R146, R172, R171 ;  /* 0x000000abac92723e */ /* 0x010fe400000010ff */
[----:B-----5:R-:W-:Y:S02]  /*8a30*/  F2FP.BF16.F32.PACK_AB R147, R170, R169 ;  /* 0x000000a9aa93723e */ /* 0x020fe400000010ff */
[----:B------:R-:W-:-:S02]  /*8a40*/  F2FP.BF16.F32.PACK_AB R148, R168, R167 ;  /* 0x000000a7a894723e */ /* 0x000fc400000010ff */
[----:B------:R-:W-:Y:S02]  /*8a50*/  F2FP.BF16.F32.PACK_AB R125, R166, R165 ;  /* 0x000000a5a67d723e */ /* 0x000fe400000010ff */
[----:B------:R-:W-:Y:S02]  /*8a60*/  F2FP.BF16.F32.PACK_AB R126, R164, R163 ;  /* 0x000000a3a47e723e */ /* 0x000fe400000010ff */
[----:B------:R-:W-:Y:S02]  /*8a70*/  F2FP.BF16.F32.PACK_AB R127, R162, R161 ;  /* 0x000000a1a27f723e */ /* 0x000fe400000010ff */
[----:B------:R-:W-:Y:S02]  /*8a80*/  F2FP.BF16.F32.PACK_AB R128, R160, R159 ;  /* 0x0000009fa080723e */ /* 0x000fe400000010ff */
[----:B------:R-:W-:Y:S01]  /*8a90*/  F2FP.BF16.F32.PACK_AB R2, R158, R157 ;  /* 0x0000009d9e02723e */ /* 0x000fe200000010ff */
[----:B------:R-:W1:Y:S04]  /*8aa0*/  @!P1 SYNCS.CCTL.IV [UR20+0x18010] ;  /* 0x01801000ff0099b1 */ /* 0x000e680008000014 */
[----:B------:R2:W-:Y:S01]  /*8ab0*/  STL [R1+0x4a0], R2 ;  /* 0x0004a00201007387 */ /* 0x0005e20000100800 */
[----:B------:R-:W-:-:S03]  /*8ac0*/  F2FP.BF16.F32.PACK_AB R3, R154, R153 ;  /* 0x000000999a03723e */ /* 0x000fc600000010ff */
[----:B------:R-:W-:Y:S04]  /*8ad0*/  STL [R1+0x4a4], R55 ;  /* 0x0004a43701007387 */ /* 0x000fe80000100800 */
[----:B------:R3:W-:Y:S01]  /*8ae0*/  STL [R1+0x4a8], R3 ;  /* 0x0004a80301007387 */ /* 0x0007e20000100800 */
[----:B--2---:R-:W-:-:S05]  /*8af0*/  F2FP.BF16.F32.PACK_AB R2, R152, R23 ;  /* 0x000000179802723e */ /* 0x004fca00000010ff */
[----:B------:R2:W-:Y:S01]  /*8b00*/  STL [R1+0x4ac], R2 ;  /* 0x0004ac0201007387 */ /* 0x0005e20000100800 */
[----:B---3--:R-:W-:Y:S02]  /*8b10*/  F2FP.BF16.F32.PACK_AB R3, R18, R17 ;  /* 0x000000111203723e */ /* 0x008fe400000010ff */
[----:B------:R-:W-:Y:S02]  /*8b20*/  F2FP.BF16.F32.PACK_AB R252, R20, R19 ;  /* 0x0000001314fc723e */ /* 0x000fe400000010ff */
[----:B--2---:R-:W-:-:S03]  /*8b30*/  F2FP.BF16.F32.PACK_AB R2, R22, R21 ;  /* 0x000000151602723e */ /* 0x004fc600000010ff */
[----:B------:R-:W-:Y:S04]  /*8b40*/  STL [R1+0x664], R252 ;  /* 0x000664fc01007387 */ /* 0x000fe80000100800 */
[----:B------:R2:W-:Y:S04]  /*8b50*/  STL [R1+0x490], R2 ;  /* 0x0004900201007387 */ /* 0x0005e80000100800 */
[----:B------:R3:W-:Y:S01]  /*8b60*/  STL [R1+0x498], R3 ;  /* 0x0004980301007387 */ /* 0x0007e20000100800 */
[----:B--2---:R-:W-:-:S05]  /*8b70*/  F2FP.BF16.F32.PACK_AB R2, R16, R15 ;  /* 0x0000000f1002723e */ /* 0x004fca00000010ff */
[----:B------:R2:W-:Y:S04]  /*8b80*/  STL [R1+0x49c], R2 ;  /* 0x00049c0201007387 */ /* 0x0005e80000100800 */
[----:B------:R-:W4:Y:S04]  /*8b90*/  LDL.LU R194, [R1+0x504] ;  /* 0x0005040001c27983 */ /* 0x000f280000300800 */
[----:B------:R-:W4:Y:S04]  /*8ba0*/  LDL.LU R193, [R1+0x500] ;  /* 0x0005000001c17983 */ /* 0x000f280000300800 */
[----:B------:R-:W5:Y:S04]  /*8bb0*/  LDL.LU R192, [R1+0x50c] ;  /* 0x00050c0001c07983 */ /* 0x000f680000300800 */
        /* <DEDUP_REMOVED lines=14> */
[----:B------:R-:W2:Y:S01]  /*8ca0*/  LDL.LU R175, [R1+0x548] ;  /* 0x0005480001af7983 */ /* 0x000ea20000300800 */
[----:B------:R-:W-:-:S02]  /*8cb0*/  IMAD.MOV.U32 R174, RZ, RZ, R12 ;  /* 0x000000ffffae7224 */ /* 0x000fc400078e000c */
[----:B------:R-:W-:Y:S01]  /*8cc0*/  IMAD.MOV.U32 R173, RZ, RZ, R11 ;  /* 0x000000ffffad7224 */ /* 0x000fe200078e000b */
[----:B------:R-:W2:Y:S04]  /*8cd0*/  LDL.LU R172, [R1+0x55c] ;  /* 0x00055c0001ac7983 */ /* 0x000ea80000300800 */
[----:B------:R-:W2:Y:S01]  /*8ce0*/  LDL.LU R171, [R1+0x558] ;  /* 0x0005580001ab7983 */ /* 0x000ea20000300800 */
[----:B------:R-:W-:Y:S02]  /*8cf0*/  IMAD.MOV.U32 R170, RZ, RZ, R10 ;  /* 0x000000ffffaa7224 */ /* 0x000fe400078e000a */
[----:B------:R-:W-:Y:S01]  /*8d00*/  IMAD.MOV.U32 R169, RZ, RZ, R9 ;  /* 0x000000ffffa97224 */ /* 0x000fe200078e0009 */
[----:B------:R-:W2:Y:S04]  /*8d10*/  LDL.LU R168, [R1+0x56c] ;  /* 0x00056c0001a87983 */ /* 0x000ea80000300800 */
[----:B------:R-:W2:Y:S01]  /*8d20*/  LDL.LU R167, [R1+0x568] ;  /* 0x0005680001a77983 */ /* 0x000ea20000300800 */
[----:B------:R-:W-:-:S02]  /*8d30*/  IMAD.MOV.U32 R166, RZ, RZ, R8 ;  /* 0x000000ffffa67224 */ /* 0x000fc400078e0008 */
[----:B------:R-:W-:Y:S01]  /*8d40*/  IMAD.MOV.U32 R165, RZ, RZ, R7 ;  /* 0x000000ffffa57224 */ /* 0x000fe200078e0007 */
        /* <DEDUP_REMOVED lines=32> */
[----:B---3--:R-:W-:-:S02]  /*8f50*/  F2FP.BF16.F32.PACK_AB R3, R178, R177 ;  /* 0x000000b1b203723e */ /* 0x008fc400000010ff */
[----:B------:R-:W-:-:S03]  /*8f60*/  F2FP.BF16.F32.PACK_AB R55, R174, R173 ;  /* 0x000000adae37723e */ /* 0x000fc600000010ff */
[----:B------:R3:W-:Y:S01]  /*8f70*/  STL [R1+0x460], R3 ;  /* 0x0004600301007387 */ /* 0x0007e20000100800 */
[----:B----4-:R-:W-:Y:S02]  /*8f80*/  F2FP.BF16.F32.PACK_AB R141, R194, R193 ;  /* 0x000000c1c28d723e */ /* 0x010fe400000010ff */
[----:B-----5:R-:W-:Y:S02]  /*8f90*/  F2FP.BF16.F32.PACK_AB R142, R192, R191 ;  /* 0x000000bfc08e723e */ /* 0x020fe400000010ff */
[----:B--2---:R-:W-:Y:S02]  /*8fa0*/  F2FP.BF16.F32.PACK_AB R143, R190, R189 ;  /* 0x000000bdbe8f723e */ /* 0x004fe400000010ff */
[----:B------:R-:W-:Y:S02]  /*8fb0*/  F2FP.BF16.F32.PACK_AB R144, R188, R187 ;  /* 0x000000bbbc90723e */ /* 0x000fe400000010ff */
[----:B------:R-:W-:Y:S02]  /*8fc0*/  F2FP.BF16.F32.PACK_AB R121, R186, R185 ;  /* 0x000000b9ba79723e */ /* 0x000fe400000010ff */
[----:B------:R-:W-:-:S02]  /*8fd0*/  F2FP.BF16.F32.PACK_AB R122, R184, R183 ;  /* 0x000000b7b87a723e */ /* 0x000fc400000010ff */
[----:B------:R-:W-:Y:S02]  /*8fe0*/  F2FP.BF16.F32.PACK_AB R123, R182, R181 ;  /* 0x000000b5b67b723e */ /* 0x000fe400000010ff */
[----:B------:R-:W-:Y:S02]  /*8ff0*/  F2FP.BF16.F32.PACK_AB R124, R180, R179 ;  /* 0x000000b3b47c723e */ /* 0x000fe400000010ff */
[----:B------:R-:W-:-:S05]  /*9000*/  F2FP.BF16.F32.PACK_AB R2, R176, R175 ;  /* 0x000000afb002723e */ /* 0x000fca00000010ff */
[----:B------:R2:W-:Y:S01]  /*9010*/  STL [R1+0x464], R2 ;  /* 0x0004640201007387 */ /* 0x0005e20000100800 */
[----:B---3--:R-:W-:-:S03]  /*9020*/  F2FP.BF16.F32.PACK_AB R3, R172, R171 ;  /* 0x000000abac03723e */ /* 0x008fc600000010ff */
[----:B------:R3:W-:Y:S04]  /*9030*/  STL [R1+0x468], R55 ;  /* 0x0004683701007387 */ /* 0x0007e80000100800 */
[----:B------:R4:W-:Y:S01]  /*9040*/  STL [R1+0x46c], R3 ;  /* 0x00046c0301007387 */ /* 0x0009e20000100800 */
[----:B--2---:R-:W-:Y:S02]  /*9050*/  F2FP.BF16.F32.PACK_AB R2, R170, R169 ;  /* 0x000000a9aa02723e */ /* 0x004fe400000010ff */
[----:B---3--:R-:W-:-:S03]  /*9060*/  F2FP.BF16.F32.PACK_AB R55, R168, R167 ;  /* 0x000000a7a837723e */ /* 0x008fc600000010ff */
[----:B------:R2:W-:Y:S01]  /*9070*/  STL [R1+0x450], R2 ;  /* 0x0004500201007387 */ /* 0x0005e20000100800 */
[----:B----4-:R-:W-:-:S03]  /*9080*/  F2FP.BF16.F32.PACK_AB R3, R166, R165 ;  /* 0x000000a5a603723e */ /* 0x010fc600000010ff */
[----:B------:R-:W-:Y:S04]  /*9090*/  STL [R1+0x454], R55 ;  /* 0x0004543701007387 */ /* 0x000fe80000100800 */
[----:B------:R3:W-:Y:S01]  /*90a0*/  STL [R1+0x458], R3 ;  /* 0x0004580301007387 */ /* 0x0007e20000100800 */
[----:B--2---:R-:W-:Y:S02]  /*90b0*/  F2FP.BF16.F32.PACK_AB R2, R164, R163 ;  /* 0x000000a3a402723e */ /* 0x004fe400000010ff */
[----:B------:R-:W-:-:S03]  /*90c0*/  F2FP.BF16.F32.PACK_AB R137, R162, R161 ;  /* 0x000000a1a289723e */ /* 0x000fc600000010ff */
[----:B------:R2:W-:Y:S01]  /*90d0*/  STL [R1+0x45c], R2 ;  /* 0x00045c0201007387 */ /* 0x0005e20000100800 */
[----:B---3--:R-:W-:Y:S02]  /*90e0*/  F2FP.BF16.F32.PACK_AB R3, R14, R13 ;  /* 0x0000000d0e03723e */ /* 0x008fe400000010ff */
[----:B------:R-:W-:Y:S02]  /*90f0*/  F2FP.BF16.F32.PACK_AB R138, R160, R159 ;  /* 0x0000009fa08a723e */ /* 0x000fe400000010ff */
[----:B--2---:R-:W-:Y:S02]  /*9100*/  F2FP.BF16.F32.PACK_AB R2, R18, R17 ;  /* 0x000000111202723e */ /* 0x004fe400000010ff */
[----:B------:R-:W-:-:S03]  /*9110*/  F2FP.BF16.F32.PACK_AB R139, R158, R157 ;  /* 0x0000009d9e8b723e */ /* 0x000fc600000010ff */
[----:B------:R2:W-:Y:S01]  /*9120*/  STL [R1+0x420], R2 ;  /* 0x0004200201007387 */ /* 0x0005e20000100800 */
[----:B------:R-:W-:Y:S02]  /*9130*/  F2FP.BF16.F32.PACK_AB R140, R156, R155 ;  /* 0x0000009b9c8c723e */ /* 0x000fe400000010ff */
[----:B------:R-:W-:Y:S02]  /*9140*/  F2FP.BF16.F32.PACK_AB R117, R154, R153 ;  /* 0x000000999a75723e */ /* 0x000fe400000010ff */
[----:B------:R-:W-:Y:S02]  /*9150*/  F2FP.BF16.F32.PACK_AB R118, R152, R23 ;  /* 0x000000179876723e */ /* 0x000fe400000010ff */
[----:B------:R-:W-:Y:S02]  /*9160*/  F2FP.BF16.F32.PACK_AB R119, R22, R21 ;  /* 0x000000151677723e */ /* 0x000fe400000010ff */
[----:B------:R-:W-:Y:S02]  /*9170*/  F2FP.BF16.F32.PACK_AB R120, R20, R19 ;  /* 0x000000131478723e */ /* 0x000fe400000010ff */
[----:B------:R-:W-:-:S05]  /*9180*/  F2FP.BF16.F32.PACK_AB R15, R16, R15 ;  /* 0x0000000f100f723e */ /* 0x000fca00000010ff */
[----:B------:R-:W-:Y:S01]  /*9190*/  STL [R1+0x424], R15 ;  /* 0x0004240f01007387 */ /* 0x000fe20000100800 */
[----:B--2---:R-:W-:-:S03]  /*91a0*/  F2FP.BF16.F32.PACK_AB R2, R12, R11 ;  /* 0x0000000b0c02723e */ /* 0x004fc600000010ff */
[----:B------:R2:W-:Y:S04]  /*91b0*/  STL [R1+0x428], R3 ;  /* 0x0004280301007387 */ /* 0x0005e80000100800 */
[----:B------:R3:W-:Y:S01]  /*91c0*/  STL [R1+0x42c], R2 ;  /* 0x00042c0201007387 */ /* 0x0007e20000100800 */
[----:B------:R-:W-:-:S05]  /*91d0*/  F2FP.BF16.F32.PACK_AB R9, R10, R9 ;  /* 0x000000090a09723e */ /* 0x000fca00000010ff */
[----:B------:R-:W-:Y:S01]  /*91e0*/  STL [R1+0x410], R9 ;  /* 0x0004100901007387 */ /* 0x000fe20000100800 */
[----:B--2---:R-:W-:-:S05]  /*91f0*/  F2FP.BF16.F32.PACK_AB R3, R8, R7 ;  /* 0x000000070803723e */ /* 0x004fca00000010ff */
[----:B------:R2:W-:Y:S01]  /*9200*/  STL [R1+0x414], R3 ;  /* 0x0004140301007387 */ /* 0x0005e20000100800 */
[----:B---3--:R-:W-:-:S03]  /*9210*/  F2FP.BF16.F32.PACK_AB R2, R6, R5 ;  /* 0x000000050602723e */ /* 0x008fc600000010ff */
[----:B------:R-:W3:Y:S04]  /*9220*/  LDL.LU R59, [R1+0x204] ;  /* 0x00020400013b7983 */ /* 0x000ee80000300800 */
[----:B------:R4:W-:Y:S01]  /*9230*/  STL [R1+0x418], R2 ;  /* 0x0004180201007387 */ /* 0x0009e20000100800 */
[----:B------:R-:W-:-:S03]  /*9240*/  F2FP.BF16.F32.PACK_AB R252, R4, R0 ;  /* 0x0000000004fc723e */ /* 0x000fc600000010ff */
[----:B------:R-:W3:Y:S04]  /*9250*/  LDL.LU R58, [R1+0x200] ;  /* 0x00020000013a7983 */ /* 0x000ee80000300800 */
[----:B------:R-:W5:Y:S04]  /*9260*/  LDL.LU R57, [R1+0x20c] ;  /* 0x00020c0001397983 */ /* 0x000f680000300800 */
[----:B------:R-:W5:Y:S04]  /*9270*/  LDL.LU R56, [R1+0x208] ;  /* 0x0002080001387983 */ /* 0x000f680000300800 */
[----:B------:R-:W3:Y:S04]  /*9280*/  LDL.LU R55, [R1+0x214] ;  /* 0x0002140001377983 */ /* 0x000ee80000300800 */
[----:B--2---:R-:W3:Y:S04]  /*9290*/  LDL.LU R3, [R1+0x210] ;  /* 0x0002100001037983 */ /* 0x004ee80000300800 */
[----:B----4-:R-:W2:Y:S04]  /*92a0*/  LDL.LU R2, [R1+0x21c] ;  /* 0x00021c0001027983 */ /* 0x010ea80000300800 */
[----:B------:R-:W2:Y:S04]  /*92b0*/  LDL.LU R251, [R1+0x218] ;  /* 0x0002180001fb7983 */ /* 0x000ea80000300800 */
        /* <DEDUP_REMOVED lines=8> */
[----:B------:R-:W3:Y:S04]  /*9340*/  LDL.LU R242, [R1+0x244] ;  /* 0x0002440001f27983 */ /* 0x000ee80000300800 */
[----:B------:R-:W3:Y:S04]  /*9350*/  LDL.LU R241, [R1+0x240] ;  /* 0x0002400001f17983 */ /* 0x000ee80000300800 */
        /* <DEDUP_REMOVED lines=110> */
[----:B-----5:R-:W-:-:S02]  /*9a40*/  F2FP.BF16.F32.PACK_AB R114, R248, R247 ;  /* 0x000000f7f872723e */ /* 0x020fc400000010ff */
[----:B---3--:R-:W-:Y:S02]  /*9a50*/  F2FP.BF16.F32.PACK_AB R248, R242, R241 ;  /* 0x000000f1f2f8723e */ /* 0x008fe400000010ff */
[----:B----4-:R-:W-:Y:S02]  /*9a60*/  F2FP.BF16.F32.PACK_AB R113, R250, R249 ;  /* 0x000000f9fa71723e */ /* 0x010fe400000010ff */
[----:B--2---:R-:W-:Y:S02]  /*9a70*/  F2FP.BF16.F32.PACK_AB R241, R232, R231 ;  /* 0x000000e7e8f1723e */ /* 0x004fe400000010ff */
[----:B------:R-:W-:Y:S02]  /*9a80*/  F2FP.BF16.F32.PACK_AB R249, R240, R239 ;  /* 0x000000eff0f9723e */ /* 0x000fe400000010ff */
[----:B------:R-:W-:Y:S02]  /*9a90*/  F2FP.BF16.F32.PACK_AB R232, R226, R225 ;  /* 0x000000e1e2e8723e */ /* 0x000fe400000010ff */
[----:B------:R-:W-:-:S02]  /*9aa0*/  F2FP.BF16.F32.PACK_AB R240, R234, R233 ;  /* 0x000000e9eaf0723e */ /* 0x000fc400000010ff */
[----:B------:R-:W-:Y:S02]  /*9ab0*/  F2FP.BF16.F32.PACK_AB R225, R216, R215 ;  /* 0x000000d7d8e1723e */ /* 0x000fe400000010ff */
[----:B------:R-:W-:Y:S02]  /*9ac0*/  F2FP.BF16.F32.PACK_AB R233, R224, R223 ;  /* 0x000000dfe0e9723e */ /* 0x000fe400000010ff */
[----:B------:R-:W-:Y:S02]  /*9ad0*/  F2FP.BF16.F32.PACK_AB R216, R210, R209 ;  /* 0x000000d1d2d8723e */ /* 0x000fe400000010ff */
[----:B------:R-:W-:Y:S02]  /*9ae0*/  F2FP.BF16.F32.PACK_AB R224, R218, R217 ;  /* 0x000000d9dae0723e */ /* 0x000fe400000010ff */
[----:B------:R-:W-:Y:S02]  /*9af0*/  F2FP.BF16.F32.PACK_AB R217, R208, R207 ;  /* 0x000000cfd0d9723e */ /* 0x000fe400000010ff */
[----:B------:R-:W-:-:S02]  /*9b00*/  F2FP.BF16.F32.PACK_AB R208, R202, R201 ;  /* 0x000000c9cad0723e */ /* 0x000fc400000010ff */
[----:B------:R-:W-:Y:S02]  /*9b10*/  F2FP.BF16.F32.PACK_AB R209, R200, R199 ;  /* 0x000000c7c8d1723e */ /* 0x000fe400000010ff */
[----:B------:R-:W-:Y:S02]  /*9b20*/  F2FP.BF16.F32.PACK_AB R135, R55, R3 ;  /* 0x000000033787723e */ /* 0x000fe400000010ff */
[----:B------:R-:W-:Y:S01]  /*9b30*/  F2FP.BF16.F32.PACK_AB R136, R2, R251 ;  /* 0x000000fb0288723e */ /* 0x000fe200000010ff */
[----:B------:R-:W2:Y:S01]  /*9b40*/  LDL.LU R55, [R1+0x4] ;  /* 0x0000040001377983 */ /* 0x000ea20000300800 */
        /* <DEDUP_REMOVED lines=32> */
[----:B------:R-:W2:Y:S04]  /*9d50*/  LDL.LU R8, [R1] ;  /* 0x0000000001087983 */ /* 0x000ea80000300800 */
[----:B------:R-:W3:Y:S04]  /*9d60*/  LDL.LU R56, [R1+0xc] ;  /* 0x00000c0001387983 */ /* 0x000ee80000300800 */
[----:B------:R-:W3:Y:S04]  /*9d70*/  LDL.LU R9, [R1+0x8] ;  /* 0x0000080001097983 */ /* 0x000ee80000300800 */
[----:B------:R-:W4:Y:S04]  /*9d80*/  LDL.LU R57, [R1+0x14] ;  /* 0x0000140001397983 */ /* 0x000f280000300800 */
[----:B------:R-:W4:Y:S01]  /*9d90*/  LDL.LU R10, [R1+0x10] ;  /* 0x00001000010a7983 */ /* 0x000f220000300800 */
[----:B------:R-:W-:-:S03]  /*9da0*/  F2FP.BF16.F32.PACK_AB R19, R4, R0 ;  /* 0x000000000413723e */ /* 0x000fc600000010ff */
[----:B------:R-:W5:Y:S01]  /*9db0*/  LDL.LU R58, [R1+0x1c] ;  /* 0x00001c00013a7983 */ /* 0x000f620000300800 */
[----:B------:R-:W-:-:S03]  /*9dc0*/  F2FP.BF16.F32.PACK_AB R18, R6, R5 ;  /* 0x000000050612723e */ /* 0x000fc600000010ff */
        /* <DEDUP_REMOVED lines=127> */
[----:B------:R-:W5:Y:S01]  /*a5c0*/  LDL.LU R244, [R1+0x1e0] ;  /* 0x0001e00001f47983 */ /* 0x000f620000300800 */
[----:B--2---:R-:W-:-:S03]  /*a5d0*/  F2FP.BF16.F32.PACK_AB R8, R55, R8 ;  /* 0x000000083708723e */ /* 0x004fc600000010ff */
[----:B------:R-:W2:Y:S01]  /*a5e0*/  LDL.LU R245, [R1+0x1e8] ;  /* 0x0001e80001f57983 */ /* 0x000ea20000300800 */
[----:B---3--:R-:W-:-:S03]  /*a5f0*/  F2FP.BF16.F32.PACK_AB R9, R56, R9 ;  /* 0x000000093809723e */ /* 0x008fc600000010ff */
[----:B------:R-:W3:Y:S01]  /*a600*/  LDL.LU R2, [R1+0x1f4] ;  /* 0x0001f40001027983 */ /* 0x000ee20000300800 */
[----:B----4-:R-:W-:-:S03]  /*a610*/  F2FP.BF16.F32.PACK_AB R10, R57, R10 ;  /* 0x0000000a390a723e */ /* 0x010fc600000010ff */
[----:B------:R-:W3:Y:S01]  /*a620*/  LDL.LU R246, [R1+0x1f0] ;  /* 0x0001f00001f67983 */ /* 0x000ee20000300800 */
[----:B-----5:R-:W-:-:S03]  /*a630*/  F2FP.BF16.F32.PACK_AB R11, R58, R11 ;  /* 0x0000000b3a0b723e */ /* 0x020fc600000010ff */
[----:B------:R-:W4:Y:S01]  /*a640*/  LDL.LU R247, [R1+0x1f8] ;  /* 0x0001f80001f77983 */ /* 0x000f220000300800 */
[----:B------:R-:W-:-:S03]  /*a650*/  F2FP.BF16.F32.PACK_AB R4, R59, R4 ;  /* 0x000000043b04723e */ /* 0x000fc600000010ff */
[----:B------:R-:W5:Y:S01]  /*a660*/  LDL.LU R55, [R1+0x7e8] ;  /* 0x0007e80001377983 */ /* 0x000f620000300800 */
[----:B------:R-:W-:-:S03]  /*a670*/  F2FP.BF16.F32.PACK_AB R5, R60, R5 ;  /* 0x000000053c05723e */ /* 0x000fc600000010ff */
[----:B------:R-:W2:Y:S01]  /*a680*/  LDL.LU R56, [R1+0x7e4] ;  /* 0x0007e40001387983 */ /* 0x000ea20000300800 */
[----:B------:R-:W-:-:S03]  /*a690*/  F2FP.BF16.F32.PACK_AB R6, R61, R6 ;  /* 0x000000063d06723e */ /* 0x000fc600000010ff */
[----:B------:R-:W2:Y:S01]  /*a6a0*/  LDL.LU R57, [R1+0x7e0] ;  /* 0x0007e00001397983 */ /* 0x000ea20000300800 */
[----:B------:R-:W-:-:S03]  /*a6b0*/  F2FP.BF16.F32.PACK_AB R7, R62, R7 ;  /* 0x000000073e07723e */ /* 0x000fc600000010ff */
[----:B------:R-:W3:Y:S01]  /*a6c0*/  LDL.LU R58, [R1+0x7dc] ;  /* 0x0007dc00013a7983 */ /* 0x000ee20000300800 */
[----:B------:R-:W-:-:S03]  /*a6d0*/  F2FP.BF16.F32.PACK_AB R12, R63, R12 ;  /* 0x0000000c3f0c723e */ /* 0x000fc600000010ff */
[----:B------:R-:W3:Y:S01]  /*a6e0*/  LDL.LU R59, [R1+0x7d8] ;  /* 0x0007d800013b7983 */ /* 0x000ee20000300800 */
[----:B------:R-:W-:-:S03]  /*a6f0*/  F2FP.BF16.F32.PACK_AB R13, R64, R13 ;  /* 0x0000000d400d723e */ /* 0x000fc600000010ff */
[----:B------:R-:W4:Y:S01]  /*a700*/  LDL.LU R60, [R1+0x7d4] ;  /* 0x0007d400013c7983 */ /* 0x000f220000300800 */
        /* <DEDUP_REMOVED lines=69> */
[----:B------:R-:W4:Y:S04]  /*ab60*/  LDL.LU R95, [R1+0x748] ;  /* 0x00074800015f7983 */ /* 0x000f280000300800 */
        /* <DEDUP_REMOVED lines=34> */
[----:B------:R-:W-:Y:S01]  /*ad90*/  IMAD.MOV.U32 R28, RZ, RZ, R113 ;  /* 0x000000ffff1c7224 */ /* 0x000fe200078e0071 */
[----:B------:R-:W-:Y:S01]  /*ada0*/  F2FP.BF16.F32.PACK_AB R33, R35, R34 ;  /* 0x000000222321723e */ /* 0x000fe200000010ff */
[----:B------:R-:W-:Y:S01]  /*adb0*/  IMAD.MOV.U32 R29, RZ, RZ, R114 ;  /* 0x000000ffff1d7224 */ /* 0x000fe200078e0072 */
[----:B------:R-:W-:Y:S01]  /*adc0*/  F2FP.BF16.F32.PACK_AB R34, R37, R36 ;  /* 0x000000242522723e */ /* 0x000fe200000010ff */
[----:B------:R-:W-:Y:S02]  /*add0*/  IMAD.MOV.U32 R30, RZ, RZ, R115 ;  /* 0x000000ffff1e7224 */ /* 0x000fe400078e0073 */
[----:B------:R-:W-:Y:S01]  /*ade0*/  IMAD.MOV.U32 R31, RZ, RZ, R116 ;  /* 0x000000ffff1f7224 */ /* 0x000fe200078e0074 */
[----:B------:R-:W-:Y:S01]  /*adf0*/  F2FP.BF16.F32.PACK_AB R35, R39, R38 ;  /* 0x000000262723723e */ /* 0x000fe200000010ff */
        /* <DEDUP_REMOVED lines=15> */
[----:B-----5:R-:W-:Y:S01]  /*aef0*/  F2FP.BF16.F32.PACK_AB R51, R55, R54 ;  /* 0x000000363733723e */ /* 0x020fe200000010ff */
[----:B------:R-:W-:-:S02]  /*af00*/  IMAD.MOV.U32 R52, RZ, RZ, R125 ;  /* 0x000000ffff347224 */ /* 0x000fc400078e007d */
[----:B------:R-:W-:Y:S02]  /*af10*/  IMAD.MOV.U32 R53, RZ, RZ, R126 ;  /* 0x000000ffff357224 */ /* 0x000fe400078e007e */
[----:B------:R-:W-:Y:S01]  /*af20*/  IMAD.MOV.U32 R54, RZ, RZ, R127 ;  /* 0x000000ffff367224 */ /* 0x000fe200078e007f */
[----:B--2---:R-:W-:Y:S01]  /*af30*/  F2FP.BF16.F32.PACK_AB R56, R57, R56 ;  /* 0x000000383938723e */ /* 0x004fe200000010ff */
[----:B------:R-:W-:Y:S01]  /*af40*/  IMAD.MOV.U32 R55, RZ, RZ, R128 ;  /* 0x000000ffff377224 */ /* 0x000fe200078e0080 */
[----:B---3--:R-:W-:Y:S02]  /*af50*/  F2FP.BF16.F32.PACK_AB R57, R59, R58 ;  /* 0x0000003a3b39723e */ /* 0x008fe400000010ff */
[----:B----4-:R-:W-:Y:S01]  /*af60*/  F2FP.BF16.F32.PACK_AB R58, R61, R60 ;  /* 0x0000003c3d3a723e */ /* 0x010fe200000010ff */
[----:B------:R-:W-:Y:S02]  /*af70*/  IMAD.MOV.U32 R60, RZ, RZ, R129 ;  /* 0x000000ffff3c7224 */ /* 0x000fe400078e0081 */
[----:B------:R-:W-:Y:S01]  /*af80*/  IMAD.MOV.U32 R61, RZ, RZ, R130 ;  /* 0x000000ffff3d7224 */ /* 0x000fe200078e0082 */
[----:B------:R-:W-:Y:S01]  /*af90*/  F2FP.BF16.F32.PACK_AB R59, R63, R62 ;  /* 0x0000003e3f3b723e */ /* 0x000fe200000010ff */
[----:B------:R-:W-:-:S02]  /*afa0*/  IMAD.MOV.U32 R62, RZ, RZ, R131 ;  /* 0x000000ffff3e7224 */ /* 0x000fc400078e0083 */
[----:B------:R-:W-:Y:S01]  /*afb0*/  IMAD.MOV.U32 R63, RZ, RZ, R132 ;  /* 0x000000ffff3f7224 */ /* 0x000fe200078e0084 */
[----:B------:R-:W-:Y:S02]  /*afc0*/  F2FP.BF16.F32.PACK_AB R64, R65, R64 ;  /* 0x000000404140723e */ /* 0x000fe400000010ff */
[----:B------:R-:W-:Y:S02]  /*afd0*/  F2FP.BF16.F32.PACK_AB R65, R67, R66 ;  /* 0x000000424341723e */ /* 0x000fe400000010ff */
[----:B------:R-:W-:Y:S01]  /*afe0*/  F2FP.BF16.F32.PACK_AB R66, R69, R68 ;  /* 0x000000444542723e */ /* 0x000fe200000010ff */
        /* <DEDUP_REMOVED lines=31> */
[----:B------:R-:W-:Y:S02]  /*b1e0*/  F2FP.BF16.F32.PACK_AB R98, R101, R100 ;  /* 0x000000646562723e */ /* 0x000fe400000010ff */
[----:B------:R-:W-:Y:S02]  /*b1f0*/  F2FP.BF16.F32.PACK_AB R244, R3, R244 ;  /* 0x000000f403f4723e */ /* 0x000fe400000010ff */
[----:B------:R-:W2:Y:S04]  /*b200*/  LDL.LU R3, [R1+0x1fc] ;  /* 0x0001fc0001037983 */ /* 0x000ea80000300800 */
[----:B------:R-:W3:Y:S04]  /*b210*/  LDL.LU R113, [R1+0x700] ;  /* 0x0007000001717983 */ /* 0x000ee80000300800 */
[----:B------:R-:W4:Y:S04]  /*b220*/  LDL.LU R114, [R1+0x6fc] ;  /* 0x0006fc0001727983 */ /* 0x000f280000300800 */
[----:B------:R-:W4:Y:S04]  /*b230*/  LDL.LU R115, [R1+0x6f8] ;  /* 0x0006f80001737983 */ /* 0x000f280000300800 */
[----:B------:R-:W5:Y:S04]  /*b240*/  LDL.LU R116, [R1+0x6f4] ;  /* 0x0006f40001747983 */ /* 0x000f680000300800 */
[----:B------:R-:W5:Y:S04]  /*b250*/  LDL.LU R117, [R1+0x6f0] ;  /* 0x0006f00001757983 */ /* 0x000f680000300800 */
[----:B------:R-:W5:Y:S04]  /*b260*/  LDL.LU R118, [R1+0x6ec] ;  /* 0x0006ec0001767983 */ /* 0x000f680000300800 */
[----:B------:R-:W5:Y:S04]  /*b270*/  LDL.LU R119, [R1+0x6e8] ;  /* 0x0006e80001777983 */ /* 0x000f680000300800 */
[----:B------:R-:W3:Y:S04]  /*b280*/  LDL.LU R120, [R1+0x6e4] ;  /* 0x0006e40001787983 */ /* 0x000ee80000300800 */
[----:B------:R-:W3:Y:S04]  /*b290*/  LDL.LU R121, [R1+0x6e0] ;  /* 0x0006e00001797983 */ /* 0x000ee80000300800 */
[----:B------:R-:W4:Y:S04]  /*b2a0*/  LDL.LU R122, [R1+0x6dc] ;  /* 0x0006dc00017a7983 */ /* 0x000f280000300800 */
[----:B------:R-:W4:Y:S04]  /*b2b0*/  LDL.LU R123, [R1+0x6d8] ;  /* 0x0006d800017b7983 */ /* 0x000f280000300800 */
        /* <DEDUP_REMOVED lines=26> */
[----:B------:R-:W-:-:S02]  /*b460*/  F2FP.BF16.F32.PACK_AB R245, R0, R245 ;  /* 0x000000f500f5723e */ /* 0x000fc400000010ff */
[----:B------:R-:W1:Y:S01]  /*b470*/  S2R R0, SR_TID.X ;  /* 0x0000000000007919 */ /* 0x000e620000002100 */
[----:B------:R-:W-:Y:S02]  /*b480*/  F2FP.BF16.F32.PACK_AB R246, R2, R246 ;  /* 0x000000f602f6723e */ /* 0x000fe400000010ff */
[----:B------:R-:W1:Y:S01]  /*b490*/  S2R R2, SR_TID.X ;  /* 0x0000000000027919 */ /* 0x000e620000002100 */
[----:B------:R-:W-:Y:S01]  /*b4a0*/  F2FP.BF16.F32.PACK_AB R99, R103, R102 ;  /* 0x000000666763723e */ /* 0x000fe200000010ff */
[----:B------:R-:W-:Y:S02]  /*b4b0*/  IMAD.MOV.U32 R101, RZ, RZ, R149 ;  /* 0x000000ffff657224 */ /* 0x000fe400078e0095 */
[----:B------:R-:W-:Y:S01]  /*b4c0*/  IMAD.MOV.U32 R102, RZ, RZ, R150 ;  /* 0x000000ffff667224 */ /* 0x000fe200078e0096 */
[----:B------:R-:W5:Y:S01]  /*b4d0*/  LDL.LU R149, [R1+0x670] ;  /* 0x0006700001957983 */ /* 0x000f620000300800 */
[----:B-1----:R-:W-:-:S03]  /*b4e0*/  IMAD.SHL.U32 R0, R0, 0x80, RZ ;  /* 0x0000008000007824 */ /* 0x002fc600078e00ff */
[----:B------:R-:W5:Y:S01]  /*b4f0*/  LDL.LU R150, [R1+0x66c] ;  /* 0x00066c0001967983 */ /* 0x000f620000300800 */
[----:B------:R-:W-:Y:S01]  /*b500*/  IMAD.SHL.U32 R2, R2, 0x10, RZ ;  /* 0x0000001002027824 */ /* 0x000fe200078e00ff */
[----:B------:R-:W-:-:S04]  /*b510*/  LOP3.LUT R0, R0, 0x780, RZ, 0xc0, !PT ;  /* 0x0000078000007812 */ /* 0x000fc800078ec0ff */
[----:B------:R-:W-:Y:S01]  /*b520*/  LOP3.LUT R0, R0, 0x70, R2, 0xf8, !PT ;  /* 0x0000007000007812 */ /* 0x000fe200078ef802 */
[----:B------:R-:W-:Y:S02]  /*b530*/  IMAD.MOV.U32 R103, RZ, RZ, R151 ;  /* 0x000000ffff677224 */ /* 0x000fe400078e0097 */
[----:B------:R-:W5:Y:S01]  /*b540*/  LDL.LU R151, [R1+0x668] ;  /* 0x0006680001977983 */ /* 0x000f620000300800 */
[----:B--2---:R-:W-:Y:S02]  /*b550*/  F2FP.BF16.F32.PACK_AB R247, R3, R247 ;  /* 0x000000f703f7723e */ /* 0x004fe400000010ff */
[----:B------:R-:W1:Y:S02]  /*b560*/  S2R R3, SR_TID.X ;  /* 0x0000000000037919 */ /* 0x000e640000002100 */
[----:B-1----:R-:W-:Y:S01]  /*b570*/  LOP3.LUT R0, R0, 0x10, R3, 0x78, !PT ;  /* 0x0000001000007812 */ /* 0x002fe200078e7803 */
[----:B------:R-:W-:-:S05]  /*b580*/  IMAD.SHL.U32 R3, R3, 0x40, RZ ;  /* 0x0000004003037824 */ /* 0x000fca00078e00ff */
[----:B------:R-:W-:-:S05]  /*b590*/  LOP3.LUT R0, R0, 0x1800, R3, 0xf8, !PT ;  /* 0x0000180000007812 */ /* 0x000fca00078ef803 */
[C---:B------:R-:W-:Y:S01]  /*b5a0*/  VIADD R2, R0.reuse, UR20 ;  /* 0x0000001400027c36 */ /* 0x040fe20008000000 */
[----:B------:R-:W-:Y:S01]  /*b5b0*/  BAR.SYNC.DEFER_BLOCKING 0x0 ;  /* 0x0000000000007b1d */ /* 0x000fe20000010000 */
[----:B------:R-:W-:Y:S02]  /*b5c0*/  LOP3.LUT R3, R0, 0x20, RZ, 0x3c, !PT ;  /* 0x0000002000037812 */ /* 0x000fe400078e3cff */
[----:B---3--:R-:W-:Y:S02]  /*b5d0*/  F2FP.BF16.F32.PACK_AB R120, R121, R120 ;  /* 0x000000787978723e */ /* 0x008fe400000010ff */
[----:B----4-:R-:W-:Y:S01]  /*b5e0*/  F2FP.BF16.F32.PACK_AB R121, R123, R122 ;  /* 0x0000007a7b79723e */ /* 0x010fe200000010ff */
[----:B------:R-:W-:Y:S01]  /*b5f0*/  VIADD R3, R3, UR20 ;  /* 0x0000001403037c36 */ /* 0x000fe20008000000 */
[----:B-----5:R-:W-:Y:S02]  /*b600*/  F2FP.BF16.F32.PACK_AB R122, R125, R124 ;  /* 0x0000007c7d7a723e */ /* 0x020fe400000010ff */
[----:B------:R-:W-:Y:S01]  /*b610*/  F2FP.BF16.F32.PACK_AB R123, R127, R126 ;  /* 0x0000007e7f7b723e */ /* 0x000fe200000010ff */
[----:B------:R-:W-:Y:S04]  /*b620*/  STSM.16.M88.4 [R2], R100 ;  /* 0x0000006402007844 */ /* 0x000fe80000000200 */
[----:B------:R-:W-:Y:S04]  /*b630*/  STSM.16.M88.4 [R2+0x8000], R92 ;  /* 0x0080005c02007844 */ /* 0x000fe80000000200 */
        /* <DEDUP_REMOVED lines=14> */
[----:B------:R1:W-:Y:S04]  /*b720*/  STSM.16.M88.4 [R3], R60 ;  /* 0x0000003c03007844 */ /* 0x0003e80000000200 */
[----:B------:R-:W-:Y:S04]  /*b730*/  STSM.16.M88.4 [R3+0x8000], R52 ;  /* 0x0080003403007844 */ /* 0x000fe80000000200 */
[----:B-1----:R-:W2:Y:S04]  /*b740*/  LDL.LU R60, [R1+0x420] ;  /* 0x00042000013c7983 */ /* 0x002ea80000300800 */
[----:B------:R-:W2:Y:S04]  /*b750*/  LDL.LU R61, [R1+0x424] ;  /* 0x00042400013d7983 */ /* 0x000ea80000300800 */
[----:B------:R-:W2:Y:S04]  /*b760*/  LDL.LU R62, [R1+0x428] ;  /* 0x00042800013e7983 */ /* 0x000ea80000300800 */
[----:B------:R-:W2:Y:S04]  /*b770*/  LDL.LU R63, [R1+0x42c] ;  /* 0x00042c00013f7983 */ /* 0x000ea80000300800 */
[----:B------:R-:W3:Y:S04]  /*b780*/  LDL.LU R68, [R1+0x460] ;  /* 0x0004600001447983 */ /* 0x000ee80000300800 */
[----:B------:R-:W3:Y:S04]  /*b790*/  LDL.LU R69, [R1+0x464] ;  /* 0x0004640001457983 */ /* 0x000ee80000300800 */
[----:B------:R-:W3:Y:S04]  /*b7a0*/  LDL.LU R70, [R1+0x468] ;  /* 0x0004680001467983 */ /* 0x000ee80000300800 */
[----:B------:R-:W3:Y:S04]  /*b7b0*/  LDL.LU R71, [R1+0x46c] ;  /* 0x00046c0001477983 */ /* 0x000ee80000300800 */
[----:B------:R-:W4:Y:S04]  /*b7c0*/  LDL.LU R84, [R1+0x630] ;  /* 0x0006300001547983 */ /* 0x000f280000300800 */
[----:B------:R-:W4:Y:S04]  /*b7d0*/  LDL.LU R85, [R1+0x634] ;  /* 0x0006340001557983 */ /* 0x000f280000300800 */
[----:B------:R-:W4:Y:S04]  /*b7e0*/  LDL.LU R86, [R1+0x638] ;  /* 0x0006380001567983 */ /* 0x000f280000300800 */
[----:B------:R-:W4:Y:S04]  /*b7f0*/  LDL.LU R87, [R1+0x63c] ;  /* 0x00063c0001577983 */ /* 0x000f280000300800 */
[----:B------:R-:W5:Y:S04]  /*b800*/  LDL.LU R76, [R1+0x4a0] ;  /* 0x0004a000014c7983 */ /* 0x000f680000300800 */
[----:B------:R-:W-:Y:S04]  /*b810*/  STSM.16.M88.4 [R3+0x10000], R44 ;  /* 0x0100002c03007844 */ /* 0x000fe80000000200 */
[----:B------:R-:W5:Y:S04]  /*b820*/  LDL.LU R77, [R1+0x4a4] ;  /* 0x0004a400014d7983 */ /* 0x000f680000300800 */
[----:B------:R-:W-:Y:S04]  /*b830*/  STSM.16.M88.4 [R3+0x18000], R36 ;  /* 0x0180002403007844 */ /* 0x000fe80000000200 */
[----:B------:R-:W5:Y:S04]  /*b840*/  LDL.LU R78, [R1+0x4a8] ;  /* 0x0004a800014e7983 */ /* 0x000f680000300800 */
[----:B------:R1:W-:Y:S04]  /*b850*/  STSM.16.M88.4 [R3+0x2000], R28 ;  /* 0x0020001c03007844 */ /* 0x0003e80000000200 */
[----:B------:R-:W5:Y:S04]  /*b860*/  LDL.LU R79, [R1+0x4ac] ;  /* 0x0004ac00014f7983 */ /* 0x000f680000300800 */
[----:B-1----:R-:W2:Y:S01]  /*b870*/  LDL.LU R28, [R1+0x410] ;  /* 0x00041000011c7983 */ /* 0x002ea20000300800 */
[----:B------:R-:W-:-:S03]  /*b880*/  IMAD.MOV.U32 R31, RZ, RZ, R252 ;  /* 0x000000ffff1f7224 */ /* 0x000fc600078e00fc */
[----:B------:R-:W2:Y:S04]  /*b890*/  LDL.LU R29, [R1+0x414] ;  /* 0x00041400011d7983 */ /* 0x000ea80000300800 */
[----:B------:R-:W2:Y:S04]  /*b8a0*/  LDL.LU R30, [R1+0x418] ;  /* 0x00041800011e7983 */ /* 0x000ea80000300800 */
[----:B------:R-:W3:Y:S04]  /*b8b0*/  LDL.LU R252, [R1+0x664] ;  /* 0x0006640001fc7983 */ /* 0x000ee80000300800 */
[----:B------:R-:W2:Y:S04]  /*b8c0*/  LDL.LU R36, [R1+0x450] ;  /* 0x0004500001247983 */ /* 0x000ea80000300800 */
[----:B------:R-:W2:Y:S04]  /*b8d0*/  LDL.LU R37, [R1+0x454] ;  /* 0x0004540001257983 */ /* 0x000ea80000300800 */
[----:B------:R-:W2:Y:S04]  /*b8e0*/  LDL.LU R38, [R1+0x458] ;  /* 0x0004580001267983 */ /* 0x000ea80000300800 */
[----:B------:R-:W2:Y:S04]  /*b8f0*/  LDL.LU R39, [R1+0x45c] ;  /* 0x00045c0001277983 */ /* 0x000ea80000300800 */
[----:B------:R-:W2:Y:S01]  /*b900*/  LDL.LU R44, [R1+0x490] ;  /* 0x00049000012c7983 */ /* 0x000ea20000300800 */
[----:B---3--:R-:W-:-:S03]  /*b910*/  IMAD.MOV.U32 R45, RZ, RZ, R252 ;  /* 0x000000ffff2d7224 */ /* 0x008fc600078e00fc */
[----:B------:R-:W3:Y:S04]  /*b920*/  LDL.LU R252, [R1+0x660] ;  /* 0x0006600001fc7983 */ /* 0x000ee80000300800 */
[----:B------:R-:W3:Y:S04]  /*b930*/  LDL.LU R46, [R1+0x498] ;  /* 0x00049800012e7983 */ /* 0x000ee80000300800 */
[----:B------:R-:W3:Y:S04]  /*b940*/  LDL.LU R47, [R1+0x49c] ;  /* 0x00049c00012f7983 */ /* 0x000ee80000300800 */
[----:B------:R-:W3:Y:S04]  /*b950*/  LDL.LU R52, [R1+0x620] ;  /* 0x0006200001347983 */ /* 0x000ee80000300800 */
[----:B------:R-:W3:Y:S04]  /*b960*/  LDL.LU R53, [R1+0x624] ;  /* 0x0006240001357983 */ /* 0x000ee80000300800 */
[----:B------:R-:W3:Y:S01]  /*b970*/  LDL.LU R54, [R1+0x628] ;  /* 0x0006280001367983 */ /* 0x000ee20000300800 */
[----:B------:R-:W-:-:S03]  /*b980*/  LOP3.LUT R8, R0, 0x40, RZ, 0x3c, !PT ;  /* 0x0000004000087812 */ /* 0x000fc600078e3cff */
[----:B------:R-:W-:Y:S01]  /*b990*/  STSM.16.M88.4 [R3+0xa000], R224 ;  /* 0x00a000e003007844 */ /* 0x000fe20000000200 */
[----:B------:R-:W-:-:S03]  /*b9a0*/  F2FP.BF16.F32.PACK_AB R128, R129, R128 ;  /* 0x000000808180723e */ /* 0x000fc600000010ff */
[----:B------:R-:W-:Y:S01]  /*b9b0*/  STSM.16.M88.4 [R3+0x12000], R192 ;  /* 0x012000c003007844 */ /* 0x000fe20000000200 */
[----:B------:R-:W-:-:S03]  /*b9c0*/  F2FP.BF16.F32.PACK_AB R129, R131, R130 ;  /* 0x000000828381723e */ /* 0x000fc600000010ff */
[----:B------:R-:W-:Y:S01]  /*b9d0*/  STSM.16.M88.4 [R3+0x1a000], R160 ;  /* 0x01a000a003007844 */ /* 0x000fe20000000200 */
[----:B------:R-:W-:-:S03]  /*b9e0*/  F2FP.BF16.F32.PACK_AB R130, R133, R132 ;  /* 0x000000848582723e */ /* 0x000fc600000010ff */
[----:B------:R-:W-:Y:S01]  /*b9f0*/  STSM.16.M88.4 [R3+0x4000], R4 ;  /* 0x0040000403007844 */ /* 0x000fe20000000200 */
[----:B------:R-:W-:Y:S01]  /*ba00*/  F2FP.BF16.F32.PACK_AB R131, R135, R134 ;  /* 0x000000868783723e */ /* 0x000fe200000010ff */
[----:B------:R-:W-:Y:S02]  /*ba10*/  VIADD R8, R8, UR20 ;  /* 0x0000001408087c36 */ /* 0x000fe40008000000 */
[----:B------:R-:W-:Y:S04]  /*ba20*/  STSM.16.M88.4 [R3+0xc000], R164 ;  /* 0x00c000a403007844 */ /* 0x000fe80000000200 */
[----:B------:R-:W-:Y:S04]  /*ba30*/  STSM.16.M88.4 [R3+0x14000], R196 ;  /* 0x014000c403007844 */ /* 0x000fe80000000200 */
[----:B------:R-:W-:Y:S04]  /*ba40*/  STSM.16.M88.4 [R3+0x1c000], R228 ;  /* 0x01c000e403007844 */ /* 0x000fe80000000200 */
[----:B------:R-:W-:Y:S04]  /*ba50*/  STSM.16.M88.4 [R3+0x6000], R32 ;  /* 0x0060002003007844 */ /* 0x000fe80000000200 */
[----:B------:R-:W-:Y:S04]  /*ba60*/  STSM.16.M88.4 [R3+0xe000], R64 ;  /* 0x00e0004003007844 */ /* 0x000fe80000000200 */
[----:B------:R-:W-:Y:S04]  /*ba70*/  STSM.16.M88.4 [R3+0x16000], R96 ;  /* 0x0160006003007844 */ /* 0x000fe80000000200 */
[----:B------:R-:W-:Y:S04]  /*ba80*/  STSM.16.M88.4 [R3+0x1e000], R128 ;  /* 0x01e0008003007844 */ /* 0x000fe80000000200 */
[----:B----4-:R-:W-:Y:S04]  /*ba90*/  STSM.16.M88.4 [R8], R84 ;  /* 0x0000005408007844 */ /* 0x010fe80000000200 */
[----:B-----5:R-:W-:Y:S04]  /*baa0*/  STSM.16.M88.4 [R8+0x8000], R76 ;  /* 0x0080004c08007844 */ /* 0x020fe80000000200 */
[----:B------:R-:W-:Y:S01]  /*bab0*/  STSM.16.M88.4 [R8+0x10000], R68 ;  /* 0x0100004408007844 */ /* 0x000fe20000000200 */
[----:B------:R-:W-:-:S03]  /*bac0*/  LOP3.LUT R0, R0, 0x60, RZ, 0x3c, !PT ;  /* 0x0000006000007812 */ /* 0x000fc600078e3cff */
[----:B--2---:R-:W-:Y:S01]  /*bad0*/  STSM.16.M88.4 [R8+0x18000], R60 ;  /* 0x0180003c08007844 */ /* 0x004fe20000000200 */
[----:B------:R-:W-:-:S03]  /*bae0*/  F2FP.BF16.F32.PACK_AB R104, R105, R104 ;  /* 0x000000686968723e */ /* 0x000fc600000010ff */
[----:B------:R-:W-:Y:S01]  /*baf0*/  STSM.16.M88.4 [R8+0x2000], R248 ;  /* 0x002000f808007844 */ /* 0x000fe20000000200 */
[----:B------:R-:W-:-:S03]  /*bb00*/  F2FP.BF16.F32.PACK_AB R105, R107, R106 ;  /* 0x0000006a6b69723e */ /* 0x000fc600000010ff */
[----:B------:R-:W-:Y:S01]  /*bb10*/  STSM.16.M88.4 [R8+0xa000], R216 ;  /* 0x00a000d808007844 */ /* 0x000fe20000000200 */
[----:B------:R-:W-:-:S03]  /*bb20*/  F2FP.BF16.F32.PACK_AB R136, R137, R136 ;  /* 0x000000888988723e */ /* 0x000fc600000010ff */
[----:B------:R-:W-:Y:S01]  /*bb30*/  STSM.16.M88.4 [R8+0x12000], R184 ;  /* 0x012000b808007844 */ /* 0x000fe20000000200 */
[----:B------:R-:W-:-:S03]  /*bb40*/  F2FP.BF16.F32.PACK_AB R106, R109, R108 ;  /* 0x0000006c6d6a723e */ /* 0x000fc600000010ff */
[----:B------:R-:W-:Y:S01]  /*bb50*/  STSM.16.M88.4 [R8+0x1a000], R152 ;  /* 0x01a0009808007844 */ /* 0x000fe20000000200 */
[----:B------:R-:W-:Y:S02]  /*bb60*/  F2FP.BF16.F32.PACK_AB R107, R111, R110 ;  /* 0x0000006e6f6b723e */ /* 0x000fe400000010ff */
[----:B------:R-:W-:Y:S01]  /*bb70*/  F2FP.BF16.F32.PACK_AB R137, R139, R138 ;  /* 0x0000008a8b89723e */ /* 0x000fe200000010ff */
[----:B------:R-:W-:Y:S01]  /*bb80*/  STSM.16.M88.4 [R8+0x4000], R12 ;  /* 0x0040000c08007844 */ /* 0x000fe20000000200 */
[----:B------:R-:W-:Y:S01]  /*bb90*/  F2FP.BF16.F32.PACK_AB R138, R141, R140 ;  /* 0x0000008c8d8a723e */ /* 0x000fe200000010ff */
[----:B------:R-:W-:Y:S01]  /*bba0*/  VIADD R0, R0, UR20 ;  /* 0x0000001400007c36 */ /* 0x000fe20008000000 */
[----:B------:R-:W-:Y:S01]  /*bbb0*/  F2FP.BF16.F32.PACK_AB R139, R143, R142 ;  /* 0x0000008e8f8b723e */ /* 0x000fe200000010ff */
[----:B------:R-:W-:Y:S04]  /*bbc0*/  STSM.16.M88.4 [R8+0xc000], R172 ;  /* 0x00c000ac08007844 */ /* 0x000fe80000000200 */
[----:B------:R-:W-:Y:S04]  /*bbd0*/  STSM.16.M88.4 [R8+0x14000], R204 ;  /* 0x014000cc08007844 */ /* 0x000fe80000000200 */
[----:B------:R-:W-:Y:S04]  /*bbe0*/  STSM.16.M88.4 [R8+0x1c000], R236 ;  /* 0x01c000ec08007844 */ /* 0x000fe80000000200 */
[----:B------:R-:W-:Y:S04]  /*bbf0*/  STSM.16.M88.4 [R8+0x6000], R40 ;  /* 0x0060002808007844 */ /* 0x000fe80000000200 */
[----:B------:R-:W-:Y:S04]  /*bc00*/  STSM.16.M88.4 [R8+0xe000], R72 ;  /* 0x00e0004808007844 */ /* 0x000fe80000000200 */
[----:B------:R-:W-:Y:S04]  /*bc10*/  STSM.16.M88.4 [R8+0x16000], R104 ;  /* 0x0160006808007844 */ /* 0x000fe80000000200 */
[----:B------:R-:W-:Y:S01]  /*bc20*/  STSM.16.M88.4 [R8+0x1e000], R136 ;  /* 0x01e0008808007844 */ /* 0x000fe20000000200 */
[----:B------:R-:W-:-:S02]  /*bc30*/  F2FP.BF16.F32.PACK_AB R112, R113, R112 ;  /* 0x000000707170723e */ /* 0x000fc400000010ff */
[----:B------:R-:W-:Y:S02]  /*bc40*/  F2FP.BF16.F32.PACK_AB R113, R115, R114 ;  /* 0x000000727371723e */ /* 0x000fe400000010ff */
[----:B------:R-:W-:Y:S02]  /*bc50*/  F2FP.BF16.F32.PACK_AB R144, R145, R144 ;  /* 0x000000909190723e */ /* 0x000fe400000010ff */
[----:B------:R-:W-:Y:S02]  /*bc60*/  F2FP.BF16.F32.PACK_AB R114, R117, R116 ;  /* 0x000000747572723e */ /* 0x000fe400000010ff */
[----:B------:R-:W-:Y:S02]  /*bc70*/  F2FP.BF16.F32.PACK_AB R115, R119, R118 ;  /* 0x000000767773723e */ /* 0x000fe400000010ff */
[----:B------:R-:W-:Y:S02]  /*bc80*/  F2FP.BF16.F32.PACK_AB R145, R147, R146 ;  /* 0x000000929391723e */ /* 0x000fe400000010ff */
[----:B------:R-:W-:-:S02]  /*bc90*/  F2FP.BF16.F32.PACK_AB R146, R149, R148 ;  /* 0x000000949592723e */ /* 0x000fc400000010ff */
[----:B------:R-:W-:Y:S01]  /*bca0*/  F2FP.BF16.F32.PACK_AB R147, R151, R150 ;  /* 0x000000969793723e */ /* 0x000fe200000010ff */
[----:B------:R-:W-:-:S04]  /*bcb0*/  ULOP3.LUT UR21, UR21, 0x3, URZ, 0xc0, !UPT ;  /* 0x0000000315157892 */ /* 0x000fc8000f8ec03f */
[----:B------:R-:W-:Y:S02]  /*bcc0*/  ULEA UR8, UR21, UR20, 0xf ;  /* 0x0000001415087291 */ /* 0x000fe4000f8e783f */
[----:B------:R-:W-:Y:S01]  /*bcd0*/  ULEA UR9, UR21, UR32, 0x6 ;  /* 0x0000002015097291 */ /* 0x000fe2000f8e303f */
[----:B------:R-:W-:Y:S01]  /*bce0*/  UMOV UR10, UR11 ;  /* 0x0000000b000a7c82 */ /* 0x000fe20008000000 */
[----:B------:R-:W-:Y:S01]  /*bcf0*/  ELECT P0, URZ, PT ;  /* 0x00000000003f782f */ /* 0x000fe20003800000 */
[----:B---3--:R-:W-:-:S05]  /*bd00*/  IMAD.MOV.U32 R55, RZ, RZ, R252 ;  /* 0x000000ffff377224 */ /* 0x008fca00078e00fc */
        /* <DEDUP_REMOVED lines=15> */
[----:B------:R-:W-:Y:S01]  /*be00*/  STSM.16.M88.4 [R0+0x1e000], R144 ;  /* 0x01e0009000007844 */ /* 0x000fe20000000200 */
[----:B------:R1:W-:Y:S06]  /*be10*/  MEMBAR.ALL.CTA ;  /* 0x0000000000007992 */ /* 0x0003ec0000008000 */
[----:B-1----:R-:W1:Y:S02]  /*be20*/  FENCE.VIEW.ASYNC.S ;  /* 0x00000000000073c6 */ /* 0x002e640000000000 */
[----:B-1----:R-:W-:Y:S06]  /*be30*/  BAR.SYNC.DEFER_BLOCKING 0x0 ;  /* 0x0000000000007b1d */ /* 0x002fec0000010000 */
[----:B------:R1:W-:Y:S01]  /*be40*/  UTMASTG.2D [UR8], [UR26] ;  /* 0x000000081a0073b5 */ /* 0x0003e20008008000 */
[----:B------:R0:W-:Y:S01]  /*be50*/  UTMACMDFLUSH ;  /* 0x00000000000079b7 */ /* 0x0001e20000000000 */
[----:B------:R-:W-:-:S04]  /*be60*/  DEPBAR.LE SB0, 0x0 ;  /* 0x000080000000791a */ /* 0x000fc80000000000 */
[----:B------:R-:W-:Y:S06]  /*be70*/  BAR.SYNC.DEFER_BLOCKING 0x0 ;  /* 0x0000000000007b1d */ /* 0x000fec0000010000 */
[----:B-1----:R-:W-:Y:S05]  /*be80*/  EXIT ;  /* 0x000000000000794d */ /* 0x002fea0003800000 */
.L_x_48:
[----:B------:R-:W1:Y:S02]  /*be90*/  SYNCS.PHASECHK.TRANS64.TRYWAIT P0, [UR19+0x18000], R0 ;  /* 0x01800000ff0075a7 */ /* 0x000e640008000153 */
[----:B-1----:R-:W-:Y:S05]  /*bea0*/  @!P0 BRA `(.L_x_48) ;  /* 0xfffffffc00f88947 */ /* 0x002fea000383ffff */
[----:B------:R-:W-:Y:S05]  /*beb0*/  BRA `(.L_x_50) ;  /* 0xffffff8c00ec7947 */ /* 0x000fea000383ffff */
.L_x_51:
[----:B------:R-:W-:-:S00]  /*bec0*/  BRA `(.L_x_51) ;  /* 0xfffffffc00fc7947 */ /* 0x000fc0000383ffff */
[----:B------:R-:W-:-:S00]  /*bed0*/  NOP ;  /* 0x0000000000007918 */ /* 0x000fc00000000000 */
        /* <DEDUP_REMOVED lines=10> */
.L_x_52:


//--------------------- .nv.shared.gluon_wgmma    --------------------------
	.section	.nv.shared.gluon_wgmma,"aw",@nobits
	.sectionflags	@""
	.align	16
	.zero		1024


//--------------------- .nv.shared.reserved.0     --------------------------
	.section	.nv.shared.reserved.0,"aw",@nobits
	.weak		__nv_reservedSMEM_offset_0_alias
	.size		__nv_reservedSMEM_offset_0_alias, 0, 0
	.other		__nv_reservedSMEM_offset_0_alias,@"STO_CUDA_RESERVED_SHARED STV_DEFAULT"
__nv_reservedSMEM_offset_0_alias:
	.zero		0


//--------------------- .nv.constant0.gluon_wgmma --------------------------
	.section	.nv.constant0.gluon_wgmma,"a",@progbits
	.sectionflags	@""
	.align	4
.nv.constant0.gluon_wgmma:
	.zero		608


//--------------------- SYMBOLS --------------------------

	.type		.nv.reservedSmem.offset0,@object
	.size		.nv.reservedSmem.offset0,0x4
